//
// Generated by NVIDIA NVVM Compiler
//
// Compiler Build ID: CL-36424714
// Cuda compilation tools, release 13.0, V13.0.88
// Based on NVVM 20.0.0
//

.version 9.0
.target sm_100
.address_size 64

	// .globl	_Z11idas_kernelPhPaiS0_Pb
// stack has been demoted
// state has been demoted
// h_diff_table_shared has been demoted
.global .align 1 .b8 assert_direction2[1];
// movable_table_shared has been demoted
.global .align 1 .b8 assert_direction[1];
.const .align 4 .b8 pos_diff_table[16] = {252, 255, 255, 255, 1, 0, 0, 0, 255, 255, 255, 255, 4};

.visible .entry _Z11idas_kernelPhPaiS0_Pb(
	.param .u64 .ptr .align 1 _Z11idas_kernelPhPaiS0_Pb_param_0,
	.param .u64 .ptr .align 1 _Z11idas_kernelPhPaiS0_Pb_param_1,
	.param .u32 _Z11idas_kernelPhPaiS0_Pb_param_2,
	.param .u64 .ptr .align 1 _Z11idas_kernelPhPaiS0_Pb_param_3,
	.param .u64 .ptr .align 1 _Z11idas_kernelPhPaiS0_Pb_param_4
)
{
	.local .align 16 .b8 	__local_depot0[32];
	.reg .b64 	%SP;
	.reg .b64 	%SPL;
	.reg .pred 	%p<57>;
	.reg .b16 	%rs<360>;
	.reg .b32 	%r<113>;
	.reg .b64 	%rd<184>;
	// demoted variable
	.shared .align 1 .b8 stack[2048];
	// demoted variable
	.shared .align 8 .b8 state[512];
	// demoted variable
	.shared .align 1 .b8 h_diff_table_shared[1024];
	// demoted variable
	.shared .align 1 .b8 movable_table_shared[64];
	mov.u64 	%SPL, __local_depot0;
	ld.param.u64 	%rd22, [_Z11idas_kernelPhPaiS0_Pb_param_0];
	ld.param.u64 	%rd25, [_Z11idas_kernelPhPaiS0_Pb_param_1];
	ld.param.u32 	%r12, [_Z11idas_kernelPhPaiS0_Pb_param_2];
	ld.param.u64 	%rd23, [_Z11idas_kernelPhPaiS0_Pb_param_3];
	ld.param.u64 	%rd24, [_Z11idas_kernelPhPaiS0_Pb_param_4];
	cvta.to.global.u64 	%rd1, %rd25;
	mov.u32 	%r1, %tid.x;
	mov.u32 	%r13, %ctaid.x;
	mov.u32 	%r14, %ntid.x;
	mad.lo.s32 	%r2, %r13, %r14, %r1;
	setp.gt.u32 	%p1, %r1, 15;
	@%p1 bra 	$L__BB0_2;
	shl.b32 	%r15, %r1, 2;
	mov.u32 	%r16, movable_table_shared;
	add.s32 	%r17, %r16, %r15;
	cvta.to.global.u64 	%rd26, %rd24;
	cvt.u64.u32 	%rd27, %r15;
	add.s64 	%rd28, %rd26, %rd27;
	ld.global.u8 	%rs43, [%rd28];
	st.shared.u8 	[%r17], %rs43;
	ld.global.u8 	%rs44, [%rd28+1];
	st.shared.u8 	[%r17+1], %rs44;
	ld.global.u8 	%rs45, [%rd28+2];
	st.shared.u8 	[%r17+2], %rs45;
	ld.global.u8 	%rs46, [%rd28+3];
	st.shared.u8 	[%r17+3], %rs46;
$L__BB0_2:
	setp.gt.u32 	%p2, %r1, 15;
	@%p2 bra 	$L__BB0_4;
	shl.b32 	%r18, %r1, 6;
	mov.u32 	%r19, h_diff_table_shared;
	add.s32 	%r20, %r19, %r18;
	cvt.u64.u32 	%rd29, %r18;
	cvta.to.global.u64 	%rd30, %rd23;
	add.s64 	%rd31, %rd30, %rd29;
	ld.global.u8 	%rs47, [%rd31];
	st.shared.u8 	[%r20], %rs47;
	ld.global.u8 	%rs48, [%rd31+1];
	st.shared.u8 	[%r20+1], %rs48;
	ld.global.u8 	%rs49, [%rd31+2];
	st.shared.u8 	[%r20+2], %rs49;
	ld.global.u8 	%rs50, [%rd31+3];
	st.shared.u8 	[%r20+3], %rs50;
	ld.global.u8 	%rs51, [%rd31+4];
	st.shared.u8 	[%r20+4], %rs51;
	ld.global.u8 	%rs52, [%rd31+5];
	st.shared.u8 	[%r20+5], %rs52;
	ld.global.u8 	%rs53, [%rd31+6];
	st.shared.u8 	[%r20+6], %rs53;
	ld.global.u8 	%rs54, [%rd31+7];
	st.shared.u8 	[%r20+7], %rs54;
	ld.global.u8 	%rs55, [%rd31+8];
	st.shared.u8 	[%r20+8], %rs55;
	ld.global.u8 	%rs56, [%rd31+9];
	st.shared.u8 	[%r20+9], %rs56;
	ld.global.u8 	%rs57, [%rd31+10];
	st.shared.u8 	[%r20+10], %rs57;
	ld.global.u8 	%rs58, [%rd31+11];
	st.shared.u8 	[%r20+11], %rs58;
	ld.global.u8 	%rs59, [%rd31+12];
	st.shared.u8 	[%r20+12], %rs59;
	ld.global.u8 	%rs60, [%rd31+13];
	st.shared.u8 	[%r20+13], %rs60;
	ld.global.u8 	%rs61, [%rd31+14];
	st.shared.u8 	[%r20+14], %rs61;
	ld.global.u8 	%rs62, [%rd31+15];
	st.shared.u8 	[%r20+15], %rs62;
	ld.global.u8 	%rs63, [%rd31+16];
	st.shared.u8 	[%r20+16], %rs63;
	ld.global.u8 	%rs64, [%rd31+17];
	st.shared.u8 	[%r20+17], %rs64;
	ld.global.u8 	%rs65, [%rd31+18];
	st.shared.u8 	[%r20+18], %rs65;
	ld.global.u8 	%rs66, [%rd31+19];
	st.shared.u8 	[%r20+19], %rs66;
	ld.global.u8 	%rs67, [%rd31+20];
	st.shared.u8 	[%r20+20], %rs67;
	ld.global.u8 	%rs68, [%rd31+21];
	st.shared.u8 	[%r20+21], %rs68;
	ld.global.u8 	%rs69, [%rd31+22];
	st.shared.u8 	[%r20+22], %rs69;
	ld.global.u8 	%rs70, [%rd31+23];
	st.shared.u8 	[%r20+23], %rs70;
	ld.global.u8 	%rs71, [%rd31+24];
	st.shared.u8 	[%r20+24], %rs71;
	ld.global.u8 	%rs72, [%rd31+25];
	st.shared.u8 	[%r20+25], %rs72;
	ld.global.u8 	%rs73, [%rd31+26];
	st.shared.u8 	[%r20+26], %rs73;
	ld.global.u8 	%rs74, [%rd31+27];
	st.shared.u8 	[%r20+27], %rs74;
	ld.global.u8 	%rs75, [%rd31+28];
	st.shared.u8 	[%r20+28], %rs75;
	ld.global.u8 	%rs76, [%rd31+29];
	st.shared.u8 	[%r20+29], %rs76;
	ld.global.u8 	%rs77, [%rd31+30];
	st.shared.u8 	[%r20+30], %rs77;
	ld.global.u8 	%rs78, [%rd31+31];
	st.shared.u8 	[%r20+31], %rs78;
	ld.global.u8 	%rs79, [%rd31+32];
	st.shared.u8 	[%r20+32], %rs79;
	ld.global.u8 	%rs80, [%rd31+33];
	st.shared.u8 	[%r20+33], %rs80;
	ld.global.u8 	%rs81, [%rd31+34];
	st.shared.u8 	[%r20+34], %rs81;
	ld.global.u8 	%rs82, [%rd31+35];
	st.shared.u8 	[%r20+35], %rs82;
	ld.global.u8 	%rs83, [%rd31+36];
	st.shared.u8 	[%r20+36], %rs83;
	ld.global.u8 	%rs84, [%rd31+37];
	st.shared.u8 	[%r20+37], %rs84;
	ld.global.u8 	%rs85, [%rd31+38];
	st.shared.u8 	[%r20+38], %rs85;
	ld.global.u8 	%rs86, [%rd31+39];
	st.shared.u8 	[%r20+39], %rs86;
	ld.global.u8 	%rs87, [%rd31+40];
	st.shared.u8 	[%r20+40], %rs87;
	ld.global.u8 	%rs88, [%rd31+41];
	st.shared.u8 	[%r20+41], %rs88;
	ld.global.u8 	%rs89, [%rd31+42];
	st.shared.u8 	[%r20+42], %rs89;
	ld.global.u8 	%rs90, [%rd31+43];
	st.shared.u8 	[%r20+43], %rs90;
	ld.global.u8 	%rs91, [%rd31+44];
	st.shared.u8 	[%r20+44], %rs91;
	ld.global.u8 	%rs92, [%rd31+45];
	st.shared.u8 	[%r20+45], %rs92;
	ld.global.u8 	%rs93, [%rd31+46];
	st.shared.u8 	[%r20+46], %rs93;
	ld.global.u8 	%rs94, [%rd31+47];
	st.shared.u8 	[%r20+47], %rs94;
	ld.global.u8 	%rs95, [%rd31+48];
	st.shared.u8 	[%r20+48], %rs95;
	ld.global.u8 	%rs96, [%rd31+49];
	st.shared.u8 	[%r20+49], %rs96;
	ld.global.u8 	%rs97, [%rd31+50];
	st.shared.u8 	[%r20+50], %rs97;
	ld.global.u8 	%rs98, [%rd31+51];
	st.shared.u8 	[%r20+51], %rs98;
	ld.global.u8 	%rs99, [%rd31+52];
	st.shared.u8 	[%r20+52], %rs99;
	ld.global.u8 	%rs100, [%rd31+53];
	st.shared.u8 	[%r20+53], %rs100;
	ld.global.u8 	%rs101, [%rd31+54];
	st.shared.u8 	[%r20+54], %rs101;
	ld.global.u8 	%rs102, [%rd31+55];
	st.shared.u8 	[%r20+55], %rs102;
	ld.global.u8 	%rs103, [%rd31+56];
	st.shared.u8 	[%r20+56], %rs103;
	ld.global.u8 	%rs104, [%rd31+57];
	st.shared.u8 	[%r20+57], %rs104;
	ld.global.u8 	%rs105, [%rd31+58];
	st.shared.u8 	[%r20+58], %rs105;
	ld.global.u8 	%rs106, [%rd31+59];
	st.shared.u8 	[%r20+59], %rs106;
	ld.global.u8 	%rs107, [%rd31+60];
	st.shared.u8 	[%r20+60], %rs107;
	ld.global.u8 	%rs108, [%rd31+61];
	st.shared.u8 	[%r20+61], %rs108;
	ld.global.u8 	%rs109, [%rd31+62];
	st.shared.u8 	[%r20+62], %rs109;
	ld.global.u8 	%rs110, [%rd31+63];
	st.shared.u8 	[%r20+63], %rs110;
$L__BB0_4:
	bar.sync 	0;
	shl.b32 	%r21, %r1, 6;
	mov.u32 	%r22, stack;
	add.s32 	%r3, %r22, %r21;
	mov.b16 	%rs111, 0;
	st.shared.u8 	[%r3], %rs111;
	shl.b32 	%r23, %r2, 4;
	cvt.s64.s32 	%rd32, %r23;
	shl.b32 	%r24, %r1, 4;
	mov.u32 	%r25, state;
	add.s32 	%r26, %r25, %r24;
	add.s32 	%r4, %r26, 8;
	ld.shared.u64 	%rd2, [%r26];
	cvta.to.global.u64 	%rd33, %rd22;
	add.s64 	%rd3, %rd33, %rd32;
	ld.global.u8 	%rs1, [%rd3];
	setp.ne.s16 	%p3, %rs1, 0;
	@%p3 bra 	$L__BB0_6;
	mov.b16 	%rs112, 0;
	st.shared.u8 	[%r4], %rs112;
$L__BB0_6:
	ld.global.u8 	%rs2, [%rd3+1];
	cvt.u64.u16 	%rd4, %rs2;
	setp.ne.s16 	%p4, %rs2, 0;
	@%p4 bra 	$L__BB0_8;
	mov.b16 	%rs113, 1;
	st.shared.u8 	[%r4], %rs113;
$L__BB0_8:
	cvt.u64.u16 	%rd34, %rs1;
	and.b64  	%rd5, %rd34, 15;
	ld.global.u8 	%rs3, [%rd3+2];
	cvt.u64.u16 	%rd6, %rs3;
	setp.ne.s16 	%p5, %rs3, 0;
	@%p5 bra 	$L__BB0_10;
	mov.b16 	%rs114, 2;
	st.shared.u8 	[%r4], %rs114;
$L__BB0_10:
	ld.global.u8 	%rs4, [%rd3+3];
	setp.ne.s16 	%p6, %rs4, 0;
	@%p6 bra 	$L__BB0_12;
	mov.b16 	%rs115, 3;
	st.shared.u8 	[%r4], %rs115;
$L__BB0_12:
	shl.b64 	%rd35, %rd6, 8;
	and.b64  	%rd36, %rd35, 3840;
	and.b64  	%rd37, %rd2, -1048576;
	shl.b64 	%rd38, %rd4, 4;
	and.b64  	%rd39, %rd38, 240;
	or.b64  	%rd40, %rd37, %rd39;
	or.b64  	%rd7, %rd40, %rd36;
	cvt.u64.u16 	%rd8, %rs4;
	ld.global.u8 	%rs5, [%rd3+4];
	setp.ne.s16 	%p7, %rs5, 0;
	@%p7 bra 	$L__BB0_14;
	mov.b16 	%rs116, 4;
	st.shared.u8 	[%r4], %rs116;
$L__BB0_14:
	shl.b64 	%rd41, %rd8, 12;
	and.b64  	%rd42, %rd41, 61440;
	cvt.u32.u16 	%r27, %rs5;
	mul.wide.u32 	%rd43, %r27, 65536;
	or.b64  	%rd44, %rd42, %rd43;
	or.b64  	%rd45, %rd7, %rd5;
	or.b64  	%rd9, %rd44, %rd45;
	ld.global.u8 	%rs6, [%rd3+5];
	setp.ne.s16 	%p8, %rs6, 0;
	@%p8 bra 	$L__BB0_16;
	mov.b16 	%rs117, 5;
	st.shared.u8 	[%r4], %rs117;
$L__BB0_16:
	ld.global.u8 	%rs7, [%rd3+6];
	setp.ne.s16 	%p9, %rs7, 0;
	@%p9 bra 	$L__BB0_18;
	mov.b16 	%rs118, 6;
	st.shared.u8 	[%r4], %rs118;
$L__BB0_18:
	ld.global.u8 	%rs8, [%rd3+7];
	setp.ne.s16 	%p10, %rs8, 0;
	@%p10 bra 	$L__BB0_20;
	mov.b16 	%rs119, 7;
	st.shared.u8 	[%r4], %rs119;
$L__BB0_20:
	ld.global.u8 	%rs9, [%rd3+8];
	setp.ne.s16 	%p11, %rs9, 0;
	@%p11 bra 	$L__BB0_22;
	mov.b16 	%rs120, 8;
	st.shared.u8 	[%r4], %rs120;
$L__BB0_22:
	cvt.u64.u16 	%rd10, %rs9;
	ld.global.u8 	%rs10, [%rd3+9];
	setp.ne.s16 	%p12, %rs10, 0;
	@%p12 bra 	$L__BB0_24;
	mov.b16 	%rs121, 9;
	st.shared.u8 	[%r4], %rs121;
$L__BB0_24:
	shl.b64 	%rd46, %rd10, 32;
	and.b64  	%rd47, %rd46, 64424509440;
	cvt.u64.u16 	%rd48, %rs10;
	shl.b64 	%rd49, %rd48, 36;
	or.b64  	%rd11, %rd47, %rd49;
	ld.global.u8 	%rs11, [%rd3+10];
	setp.ne.s16 	%p13, %rs11, 0;
	@%p13 bra 	$L__BB0_26;
	mov.b16 	%rs122, 10;
	st.shared.u8 	[%r4], %rs122;
$L__BB0_26:
	ld.global.u8 	%rs12, [%rd3+11];
	setp.ne.s16 	%p14, %rs12, 0;
	@%p14 bra 	$L__BB0_28;
	mov.b16 	%rs123, 11;
	st.shared.u8 	[%r4], %rs123;
$L__BB0_28:
	ld.global.u8 	%rs13, [%rd3+12];
	setp.ne.s16 	%p15, %rs13, 0;
	@%p15 bra 	$L__BB0_30;
	mov.b16 	%rs124, 12;
	st.shared.u8 	[%r4], %rs124;
$L__BB0_30:
	ld.global.u8 	%rs14, [%rd3+13];
	setp.ne.s16 	%p16, %rs14, 0;
	@%p16 bra 	$L__BB0_32;
	mov.b16 	%rs125, 13;
	st.shared.u8 	[%r4], %rs125;
$L__BB0_32:
	cvt.u64.u16 	%rd12, %rs14;
	ld.global.u8 	%rs15, [%rd3+14];
	setp.ne.s16 	%p17, %rs15, 0;
	@%p17 bra 	$L__BB0_34;
	mov.b16 	%rs126, 14;
	st.shared.u8 	[%r4], %rs126;
$L__BB0_34:
	shl.b64 	%rd50, %rd12, 52;
	and.b64  	%rd51, %rd50, 67553994410557440;
	cvt.u64.u16 	%rd52, %rs15;
	shl.b64 	%rd53, %rd52, 56;
	or.b64  	%rd13, %rd51, %rd53;
	ld.global.u8 	%rs16, [%rd3+15];
	setp.ne.s16 	%p18, %rs16, 0;
	@%p18 bra 	$L__BB0_36;
	mov.b16 	%rs127, 15;
	st.shared.u8 	[%r4], %rs127;
$L__BB0_36:
	cvt.u64.u16 	%rd54, %rs8;
	cvt.u64.u16 	%rd55, %rs7;
	cvt.u64.u16 	%rd56, %rs6;
	cvt.u64.u16 	%rd57, %rs13;
	cvt.u64.u16 	%rd58, %rs12;
	cvt.u32.u16 	%r28, %rs8;
	mul.wide.u32 	%rd59, %r28, 268435456;
	and.b64  	%rd60, %rd59, 4026531840;
	and.b64  	%rd61, %rd9, -1099510579201;
	cvt.u32.u16 	%r29, %rs6;
	mul.wide.u32 	%rd62, %r29, 1048576;
	and.b64  	%rd63, %rd62, 15728640;
	or.b64  	%rd64, %rd63, %rd61;
	cvt.u32.u16 	%r30, %rs7;
	mul.wide.u32 	%rd65, %r30, 16777216;
	and.b64  	%rd66, %rd65, 251658240;
	or.b64  	%rd67, %rd64, %rd66;
	or.b64  	%rd68, %rd67, %rd60;
	or.b64  	%rd69, %rd11, %rd68;
	cvt.u64.u16 	%rd70, %rs11;
	shl.b64 	%rd71, %rd57, 48;
	and.b64  	%rd72, %rd71, 4222124650659840;
	and.b64  	%rd73, %rd69, -1152920405095219201;
	shl.b64 	%rd74, %rd70, 40;
	and.b64  	%rd75, %rd74, 16492674416640;
	or.b64  	%rd76, %rd75, %rd73;
	shl.b64 	%rd77, %rd58, 44;
	and.b64  	%rd78, %rd77, 263882790666240;
	or.b64  	%rd79, %rd76, %rd78;
	or.b64  	%rd80, %rd79, %rd72;
	or.b64  	%rd81, %rd13, %rd80;
	cvt.u64.u16 	%rd82, %rs16;
	add.u64 	%rd84, %SPL, 0;
	add.u64 	%rd86, %SPL, 16;
	and.b64  	%rd87, %rd81, 1152921504606846975;
	shl.b64 	%rd88, %rd82, 60;
	or.b64  	%rd183, %rd88, %rd87;
	st.shared.u64 	[%r4+-8], %rd183;
	cvt.u64.u16 	%rd89, %rs1;
	and.b64  	%rd90, %rd89, 15;
	add.s64 	%rd91, %rd84, %rd90;
	mov.b16 	%rs353, 0;
	st.local.u8 	[%rd91], %rs353;
	add.s64 	%rd92, %rd86, %rd90;
	st.local.u8 	[%rd92], %rs353;
	cvt.u64.u16 	%rd93, %rs2;
	and.b64  	%rd94, %rd93, 15;
	add.s64 	%rd95, %rd84, %rd94;
	mov.b16 	%rs129, 1;
	st.local.u8 	[%rd95], %rs129;
	add.s64 	%rd96, %rd86, %rd94;
	st.local.u8 	[%rd96], %rs353;
	cvt.u64.u16 	%rd97, %rs3;
	and.b64  	%rd98, %rd97, 15;
	add.s64 	%rd99, %rd84, %rd98;
	mov.b16 	%rs130, 2;
	st.local.u8 	[%rd99], %rs130;
	add.s64 	%rd100, %rd86, %rd98;
	st.local.u8 	[%rd100], %rs353;
	shr.u64 	%rd101, %rd9, 12;
	and.b64  	%rd102, %rd101, 15;
	add.s64 	%rd103, %rd84, %rd102;
	mov.b16 	%rs131, 3;
	st.local.u8 	[%rd103], %rs131;
	add.s64 	%rd104, %rd86, %rd102;
	st.local.u8 	[%rd104], %rs353;
	shr.u64 	%rd105, %rd9, 16;
	and.b64  	%rd106, %rd105, 15;
	add.s64 	%rd107, %rd84, %rd106;
	st.local.u8 	[%rd107], %rs353;
	add.s64 	%rd108, %rd86, %rd106;
	st.local.u8 	[%rd108], %rs129;
	and.b64  	%rd109, %rd56, 15;
	add.s64 	%rd110, %rd84, %rd109;
	st.local.u8 	[%rd110], %rs129;
	add.s64 	%rd111, %rd86, %rd109;
	st.local.u8 	[%rd111], %rs129;
	and.b64  	%rd112, %rd55, 15;
	add.s64 	%rd113, %rd84, %rd112;
	st.local.u8 	[%rd113], %rs130;
	add.s64 	%rd114, %rd86, %rd112;
	st.local.u8 	[%rd114], %rs129;
	and.b64  	%rd115, %rd54, 15;
	add.s64 	%rd116, %rd84, %rd115;
	st.local.u8 	[%rd116], %rs131;
	add.s64 	%rd117, %rd86, %rd115;
	st.local.u8 	[%rd117], %rs129;
	shr.u64 	%rd118, %rd69, 32;
	and.b64  	%rd119, %rd118, 15;
	add.s64 	%rd120, %rd84, %rd119;
	st.local.u8 	[%rd120], %rs353;
	add.s64 	%rd121, %rd86, %rd119;
	st.local.u8 	[%rd121], %rs130;
	shr.u64 	%rd122, %rd69, 36;
	and.b64  	%rd123, %rd122, 15;
	add.s64 	%rd124, %rd84, %rd123;
	st.local.u8 	[%rd124], %rs129;
	add.s64 	%rd125, %rd86, %rd123;
	st.local.u8 	[%rd125], %rs130;
	and.b64  	%rd126, %rd70, 15;
	add.s64 	%rd127, %rd84, %rd126;
	st.local.u8 	[%rd127], %rs130;
	add.s64 	%rd128, %rd86, %rd126;
	st.local.u8 	[%rd128], %rs130;
	and.b64  	%rd129, %rd58, 15;
	add.s64 	%rd130, %rd84, %rd129;
	st.local.u8 	[%rd130], %rs131;
	add.s64 	%rd131, %rd86, %rd129;
	st.local.u8 	[%rd131], %rs130;
	and.b64  	%rd132, %rd57, 15;
	add.s64 	%rd133, %rd84, %rd132;
	st.local.u8 	[%rd133], %rs353;
	add.s64 	%rd134, %rd86, %rd132;
	st.local.u8 	[%rd134], %rs131;
	shr.u64 	%rd135, %rd81, 52;
	and.b64  	%rd136, %rd135, 15;
	add.s64 	%rd137, %rd84, %rd136;
	st.local.u8 	[%rd137], %rs129;
	add.s64 	%rd138, %rd86, %rd136;
	st.local.u8 	[%rd138], %rs131;
	shr.u64 	%rd139, %rd81, 56;
	and.b64  	%rd140, %rd139, 15;
	add.s64 	%rd141, %rd84, %rd140;
	st.local.u8 	[%rd141], %rs130;
	add.s64 	%rd142, %rd86, %rd140;
	st.local.u8 	[%rd142], %rs131;
	and.b64  	%rd143, %rd82, 15;
	add.s64 	%rd144, %rd84, %rd143;
	st.local.u8 	[%rd144], %rs131;
	add.s64 	%rd145, %rd86, %rd143;
	st.local.u8 	[%rd145], %rs131;
	ld.local.u8 	%rs132, [%rd84+1];
	setp.gt.u16 	%p19, %rs132, 1;
	add.s16 	%rs133, %rs132, -1;
	sub.s16 	%rs134, 1, %rs132;
	selp.b16 	%rs135, %rs133, %rs134, %p19;
	ld.local.u8 	%rs136, [%rd86+1];
	add.s16 	%rs137, %rs136, %rs135;
	ld.local.v2.u8 	{%rs138, %rs139}, [%rd84+2];
	setp.gt.u16 	%p20, %rs138, 2;
	add.s16 	%rs140, %rs138, -2;
	sub.s16 	%rs141, 2, %rs138;
	selp.b16 	%rs142, %rs140, %rs141, %p20;
	add.s16 	%rs143, %rs142, %rs137;
	ld.local.v2.u8 	{%rs144, %rs145}, [%rd86+2];
	add.s16 	%rs146, %rs144, %rs143;
	setp.gt.u16 	%p21, %rs139, 3;
	add.s16 	%rs147, %rs139, -3;
	sub.s16 	%rs148, 3, %rs139;
	selp.b16 	%rs149, %rs147, %rs148, %p21;
	add.s16 	%rs150, %rs149, %rs146;
	add.s16 	%rs151, %rs145, %rs150;
	ld.local.u32 	%r31, [%rd84+4];
	bfe.u32 	%r32, %r31, 0, 8;
	cvt.u16.u32 	%rs152, %r32;
	bfe.u32 	%r33, %r31, 8, 8;
	cvt.u16.u32 	%rs153, %r33;
	and.b16  	%rs154, %rs153, 255;
	bfe.u32 	%r34, %r31, 16, 8;
	cvt.u16.u32 	%rs155, %r34;
	and.b16  	%rs156, %rs155, 255;
	bfe.u32 	%r35, %r31, 24, 8;
	cvt.u16.u32 	%rs157, %r35;
	and.b16  	%rs158, %rs157, 255;
	add.s16 	%rs159, %rs152, %rs151;
	ld.local.u32 	%r36, [%rd86+4];
	bfe.u32 	%r37, %r36, 0, 8;
	cvt.u16.u32 	%rs160, %r37;
	and.b16  	%rs161, %rs160, 255;
	bfe.u32 	%r38, %r36, 8, 8;
	cvt.u16.u32 	%rs162, %r38;
	and.b16  	%rs163, %rs162, 255;
	bfe.u32 	%r39, %r36, 16, 8;
	cvt.u16.u32 	%rs164, %r39;
	and.b16  	%rs165, %rs164, 255;
	bfe.u32 	%r40, %r36, 24, 8;
	cvt.u16.u32 	%rs166, %r40;
	and.b16  	%rs167, %rs166, 255;
	setp.gt.u16 	%p22, %rs161, 1;
	add.s16 	%rs168, %rs160, -1;
	sub.s16 	%rs169, 1, %rs160;
	selp.b16 	%rs170, %rs168, %rs169, %p22;
	add.s16 	%rs171, %rs170, %rs159;
	setp.gt.u16 	%p23, %rs154, 1;
	add.s16 	%rs172, %rs153, -1;
	sub.s16 	%rs173, 1, %rs153;
	selp.b16 	%rs174, %rs172, %rs173, %p23;
	add.s16 	%rs175, %rs174, %rs171;
	setp.gt.u16 	%p24, %rs163, 1;
	add.s16 	%rs176, %rs162, -1;
	sub.s16 	%rs177, 1, %rs162;
	selp.b16 	%rs178, %rs176, %rs177, %p24;
	add.s16 	%rs179, %rs178, %rs175;
	setp.gt.u16 	%p25, %rs156, 2;
	add.s16 	%rs180, %rs155, -2;
	sub.s16 	%rs181, 2, %rs155;
	selp.b16 	%rs182, %rs180, %rs181, %p25;
	add.s16 	%rs183, %rs182, %rs179;
	setp.gt.u16 	%p26, %rs165, 1;
	add.s16 	%rs184, %rs164, -1;
	sub.s16 	%rs185, 1, %rs164;
	selp.b16 	%rs186, %rs184, %rs185, %p26;
	add.s16 	%rs187, %rs186, %rs183;
	setp.gt.u16 	%p27, %rs158, 3;
	add.s16 	%rs188, %rs157, -3;
	sub.s16 	%rs189, 3, %rs157;
	selp.b16 	%rs190, %rs188, %rs189, %p27;
	add.s16 	%rs191, %rs190, %rs187;
	setp.gt.u16 	%p28, %rs167, 1;
	add.s16 	%rs192, %rs166, -1;
	sub.s16 	%rs193, 1, %rs166;
	selp.b16 	%rs194, %rs192, %rs193, %p28;
	add.s16 	%rs195, %rs194, %rs191;
	ld.local.v2.b32 	{%r41, %r42}, [%rd84+8];
	bfe.u32 	%r43, %r42, 0, 8;
	cvt.u16.u32 	%rs196, %r43;
	bfe.u32 	%r44, %r41, 0, 8;
	cvt.u16.u32 	%rs197, %r44;
	bfe.u32 	%r45, %r42, 24, 8;
	cvt.u16.u32 	%rs198, %r45;
	bfe.u32 	%r46, %r42, 16, 8;
	cvt.u16.u32 	%rs199, %r46;
	bfe.u32 	%r47, %r42, 8, 8;
	cvt.u16.u32 	%rs200, %r47;
	bfe.u32 	%r48, %r41, 24, 8;
	cvt.u16.u32 	%rs201, %r48;
	bfe.u32 	%r49, %r41, 16, 8;
	cvt.u16.u32 	%rs202, %r49;
	bfe.u32 	%r50, %r41, 8, 8;
	cvt.u16.u32 	%rs203, %r50;
	and.b16  	%rs204, %rs203, 255;
	and.b16  	%rs205, %rs202, 255;
	and.b16  	%rs206, %rs201, 255;
	and.b16  	%rs207, %rs200, 255;
	and.b16  	%rs208, %rs199, 255;
	and.b16  	%rs209, %rs198, 255;
	add.s16 	%rs210, %rs197, %rs195;
	ld.local.v2.b32 	{%r51, %r52}, [%rd86+8];
	bfe.u32 	%r53, %r52, 24, 8;
	cvt.u16.u32 	%rs211, %r53;
	bfe.u32 	%r54, %r52, 16, 8;
	cvt.u16.u32 	%rs212, %r54;
	bfe.u32 	%r55, %r52, 8, 8;
	cvt.u16.u32 	%rs213, %r55;
	bfe.u32 	%r56, %r52, 0, 8;
	cvt.u16.u32 	%rs214, %r56;
	bfe.u32 	%r57, %r51, 24, 8;
	cvt.u16.u32 	%rs215, %r57;
	bfe.u32 	%r58, %r51, 16, 8;
	cvt.u16.u32 	%rs216, %r58;
	bfe.u32 	%r59, %r51, 8, 8;
	cvt.u16.u32 	%rs217, %r59;
	bfe.u32 	%r60, %r51, 0, 8;
	cvt.u16.u32 	%rs218, %r60;
	and.b16  	%rs219, %rs218, 255;
	and.b16  	%rs220, %rs217, 255;
	and.b16  	%rs221, %rs216, 255;
	and.b16  	%rs222, %rs215, 255;
	and.b16  	%rs223, %rs214, 255;
	and.b16  	%rs224, %rs213, 255;
	and.b16  	%rs225, %rs212, 255;
	and.b16  	%rs226, %rs211, 255;
	setp.gt.u16 	%p29, %rs219, 2;
	add.s16 	%rs227, %rs218, -2;
	sub.s16 	%rs228, 2, %rs218;
	selp.b16 	%rs229, %rs227, %rs228, %p29;
	add.s16 	%rs230, %rs229, %rs210;
	setp.gt.u16 	%p30, %rs204, 1;
	add.s16 	%rs231, %rs203, -1;
	sub.s16 	%rs232, 1, %rs203;
	selp.b16 	%rs233, %rs231, %rs232, %p30;
	add.s16 	%rs234, %rs233, %rs230;
	setp.gt.u16 	%p31, %rs220, 2;
	add.s16 	%rs235, %rs217, -2;
	sub.s16 	%rs236, 2, %rs217;
	selp.b16 	%rs237, %rs235, %rs236, %p31;
	add.s16 	%rs238, %rs237, %rs234;
	setp.gt.u16 	%p32, %rs205, 2;
	add.s16 	%rs239, %rs202, -2;
	sub.s16 	%rs240, 2, %rs202;
	selp.b16 	%rs241, %rs239, %rs240, %p32;
	add.s16 	%rs242, %rs241, %rs238;
	setp.gt.u16 	%p33, %rs221, 2;
	add.s16 	%rs243, %rs216, -2;
	sub.s16 	%rs244, 2, %rs216;
	selp.b16 	%rs245, %rs243, %rs244, %p33;
	add.s16 	%rs246, %rs245, %rs242;
	setp.gt.u16 	%p34, %rs206, 3;
	add.s16 	%rs247, %rs201, -3;
	sub.s16 	%rs248, 3, %rs201;
	selp.b16 	%rs249, %rs247, %rs248, %p34;
	add.s16 	%rs250, %rs249, %rs246;
	setp.gt.u16 	%p35, %rs222, 2;
	add.s16 	%rs251, %rs215, -2;
	sub.s16 	%rs252, 2, %rs215;
	selp.b16 	%rs253, %rs251, %rs252, %p35;
	add.s16 	%rs254, %rs253, %rs250;
	add.s16 	%rs255, %rs196, %rs254;
	setp.gt.u16 	%p36, %rs223, 3;
	add.s16 	%rs256, %rs214, -3;
	sub.s16 	%rs257, 3, %rs214;
	selp.b16 	%rs258, %rs256, %rs257, %p36;
	add.s16 	%rs259, %rs258, %rs255;
	setp.gt.u16 	%p37, %rs207, 1;
	add.s16 	%rs260, %rs200, -1;
	sub.s16 	%rs261, 1, %rs200;
	selp.b16 	%rs262, %rs260, %rs261, %p37;
	add.s16 	%rs263, %rs262, %rs259;
	setp.gt.u16 	%p38, %rs224, 3;
	add.s16 	%rs264, %rs213, -3;
	sub.s16 	%rs265, 3, %rs213;
	selp.b16 	%rs266, %rs264, %rs265, %p38;
	add.s16 	%rs267, %rs266, %rs263;
	setp.gt.u16 	%p39, %rs208, 2;
	add.s16 	%rs268, %rs199, -2;
	sub.s16 	%rs269, 2, %rs199;
	selp.b16 	%rs270, %rs268, %rs269, %p39;
	add.s16 	%rs271, %rs270, %rs267;
	setp.gt.u16 	%p40, %rs225, 3;
	add.s16 	%rs272, %rs212, -3;
	sub.s16 	%rs273, 3, %rs212;
	selp.b16 	%rs274, %rs272, %rs273, %p40;
	add.s16 	%rs275, %rs274, %rs271;
	setp.gt.u16 	%p41, %rs209, 3;
	add.s16 	%rs276, %rs198, -3;
	sub.s16 	%rs277, 3, %rs198;
	selp.b16 	%rs278, %rs276, %rs277, %p41;
	add.s16 	%rs279, %rs278, %rs275;
	setp.gt.u16 	%p42, %rs226, 3;
	add.s16 	%rs280, %rs211, -3;
	sub.s16 	%rs281, 3, %rs211;
	selp.b16 	%rs282, %rs280, %rs281, %p42;
	add.s16 	%rs352, %rs282, %rs279;
	and.b16  	%rs283, %rs352, 255;
	st.shared.u8 	[%r4+1], %rs352;
	setp.eq.s16 	%p43, %rs283, 0;
	@%p43 bra 	$L__BB0_47;
	add.s32 	%r5, %r3, 1;
	and.b32  	%r6, %r12, 255;
	mov.b16 	%rs353, 0;
	mov.u16 	%rs354, %rs353;
$L__BB0_38:
	and.b16  	%rs285, %rs353, 255;
	setp.eq.s16 	%p44, %rs285, 0;
	@%p44 bra 	$L__BB0_40;
	cvt.u32.u16 	%r61, %rs353;
	and.b32  	%r62, %r61, 255;
	add.s32 	%r63, %r62, -1;
	shr.u32 	%r64, %r63, 2;
	add.s32 	%r65, %r5, %r64;
	ld.shared.u8 	%rs286, [%r65];
	shl.b16 	%rs287, %rs353, 1;
	add.s16 	%rs288, %rs287, -2;
	and.b16  	%rs289, %rs288, 6;
	cvt.u32.u16 	%r66, %rs289;
	shr.u16 	%rs290, %rs286, %r66;
	and.b16  	%rs291, %rs290, 3;
	sub.s16 	%rs292, 3, %rs354;
	and.b16  	%rs293, %rs292, 255;
	setp.eq.s16 	%p45, %rs291, %rs293;
	@%p45 bra 	$L__BB0_43;
$L__BB0_40:
	ld.shared.u8 	%rs21, [%r4];
	cvt.u32.u16 	%r7, %rs21;
	mul.wide.u16 	%r67, %rs21, 4;
	mov.u32 	%r68, movable_table_shared;
	add.s32 	%r69, %r68, %r67;
	cvt.u32.u16 	%r70, %rs354;
	and.b32  	%r8, %r70, 255;
	add.s32 	%r71, %r69, %r8;
	ld.shared.u8 	%rs294, [%r71];
	setp.eq.s16 	%p46, %rs294, 0;
	@%p46 bra 	$L__BB0_43;
	mul.wide.u32 	%rd146, %r8, 4;
	mov.u64 	%rd147, pos_diff_table;
	add.s64 	%rd148, %rd147, %rd146;
	ld.const.u32 	%r74, [%rd148];
	add.s32 	%r9, %r74, %r7;
	shl.b32 	%r75, %r9, 2;
	mov.b64 	%rd149, 15;
	shl.b64 	%rd150, %rd149, %r75;
	and.b64  	%rd151, %rd150, %rd183;
	shr.u64 	%rd16, %rd151, %r75;
	cvt.u32.u16 	%r76, %rs352;
	and.b32  	%r77, %r76, 255;
	cvt.u32.u64 	%r78, %rd16;
	shl.b32 	%r79, %r78, 6;
	mov.u32 	%r80, h_diff_table_shared;
	add.s32 	%r81, %r80, %r79;
	add.s32 	%r82, %r81, %r75;
	add.s32 	%r83, %r82, %r8;
	ld.shared.s8 	%r84, [%r83];
	add.s32 	%r10, %r84, %r77;
	cvt.u32.u16 	%r85, %rs353;
	and.b32  	%r86, %r85, 255;
	add.s32 	%r87, %r86, %r10;
	add.s32 	%r88, %r87, 1;
	setp.gt.u32 	%p47, %r88, %r6;
	@%p47 bra 	$L__BB0_43;
	cvt.u16.u32 	%rs352, %r10;
	mov.b64 	%rd152, 15;
	shl.b64 	%rd153, %rd152, %r67;
	not.b64 	%rd154, %rd153;
	and.b64  	%rd155, %rd183, %rd154;
	cvt.s64.s32 	%rd156, %rd16;
	shl.b64 	%rd157, %rd156, %r67;
	or.b64  	%rd183, %rd157, %rd155;
	st.shared.u64 	[%r4+-8], %rd183;
	cvt.u16.u32 	%rs296, %r9;
	st.shared.v2.u8 	[%r4], {%rs296, %rs352};
	and.b16  	%rs297, %rs353, 252;
	shl.b16 	%rs298, %rs353, 1;
	and.b16  	%rs299, %rs298, 6;
	cvt.u32.u16 	%r90, %rs299;
	mov.b16 	%rs300, 3;
	shl.b16 	%rs301, %rs300, %r90;
	not.b16 	%rs302, %rs301;
	shr.u16 	%rs303, %rs297, 2;
	cvt.u32.u16 	%r91, %rs303;
	add.s32 	%r92, %r5, %r91;
	ld.shared.u8 	%rs304, [%r92];
	and.b16  	%rs305, %rs304, %rs302;
	shl.b16 	%rs306, %rs354, %r90;
	or.b16  	%rs307, %rs306, %rs305;
	st.shared.u8 	[%r92], %rs307;
	add.s16 	%rs353, %rs353, 1;
	st.shared.u8 	[%r3], %rs353;
	mov.b16 	%rs354, 0;
	bra.uni 	$L__BB0_46;
$L__BB0_43:
	add.s16 	%rs354, %rs354, 1;
	and.b16  	%rs308, %rs354, 255;
	setp.ne.s16 	%p48, %rs308, 4;
	@%p48 bra 	$L__BB0_46;
$L__BB0_44:
	and.b16  	%rs309, %rs353, 255;
	setp.eq.s16 	%p49, %rs309, 0;
	@%p49 bra 	$L__BB0_55;
	add.s16 	%rs353, %rs353, -1;
	and.b16  	%rs310, %rs353, 252;
	st.shared.u8 	[%r3], %rs353;
	shr.u16 	%rs311, %rs310, 2;
	cvt.u32.u16 	%r93, %rs311;
	add.s32 	%r94, %r5, %r93;
	ld.shared.u8 	%rs312, [%r94];
	shl.b16 	%rs313, %rs353, 1;
	and.b16  	%rs314, %rs313, 6;
	cvt.u32.u16 	%r95, %rs314;
	shr.u16 	%rs315, %rs312, %r95;
	and.b16  	%rs316, %rs315, 3;
	xor.b16  	%rs317, %rs316, 3;
	ld.shared.u8 	%rs318, [%r4];
	cvt.u32.u16 	%r96, %rs318;
	shl.b16 	%rs319, %rs315, 2;
	cvt.u64.u16 	%rd158, %rs319;
	not.b64 	%rd159, %rd158;
	and.b64  	%rd160, %rd159, 12;
	mov.u64 	%rd161, pos_diff_table;
	add.s64 	%rd162, %rd161, %rd160;
	ld.const.u32 	%r97, [%rd162];
	add.s32 	%r98, %r97, %r96;
	shl.b32 	%r99, %r98, 2;
	mov.b64 	%rd163, 15;
	shl.b64 	%rd164, %rd163, %r99;
	and.b64  	%rd165, %rd164, %rd183;
	shr.u64 	%rd166, %rd165, %r99;
	cvt.u32.u64 	%r100, %rd166;
	shl.b32 	%r101, %r100, 6;
	mov.u32 	%r102, h_diff_table_shared;
	add.s32 	%r103, %r102, %r101;
	add.s32 	%r104, %r103, %r99;
	cvt.u32.u16 	%r105, %rs317;
	add.s32 	%r106, %r104, %r105;
	ld.shared.u8 	%rs320, [%r106];
	add.s16 	%rs352, %rs352, %rs320;
	mul.wide.u16 	%r107, %rs318, 4;
	shl.b64 	%rd167, %rd163, %r107;
	not.b64 	%rd168, %rd167;
	and.b64  	%rd169, %rd183, %rd168;
	cvt.s64.s32 	%rd170, %rd166;
	shl.b64 	%rd171, %rd170, %r107;
	or.b64  	%rd183, %rd171, %rd169;
	st.shared.u64 	[%r4+-8], %rd183;
	cvt.u16.u32 	%rs321, %r98;
	st.shared.v2.u8 	[%r4], {%rs321, %rs352};
	add.s16 	%rs354, %rs316, 1;
	setp.eq.s16 	%p50, %rs354, 4;
	@%p50 bra 	$L__BB0_44;
$L__BB0_46:
	and.b16  	%rs322, %rs352, 255;
	setp.ne.s16 	%p51, %rs322, 0;
	@%p51 bra 	$L__BB0_38;
$L__BB0_47:
	mul.wide.s32 	%rd174, %r2, 252;
	add.s64 	%rd21, %rd1, %rd174;
	st.global.u8 	[%rd21], %rs353;
	and.b16  	%rs324, %rs353, 255;
	setp.eq.s16 	%p52, %rs324, 0;
	@%p52 bra 	$L__BB0_54;
	add.s32 	%r11, %r3, 1;
	and.b16  	%rs34, %rs353, 3;
	setp.lt.u16 	%p53, %rs324, 4;
	mov.b16 	%rs358, 0;
	@%p53 bra 	$L__BB0_51;
	and.b16  	%rs358, %rs353, 252;
	mov.b16 	%rs356, 0;
$L__BB0_50:
	and.b16  	%rs328, %rs356, 252;
	shr.u16 	%rs329, %rs328, 2;
	cvt.u32.u16 	%r108, %rs329;
	add.s32 	%r109, %r11, %r108;
	ld.shared.u8 	%rs330, [%r109];
	and.b16  	%rs331, %rs330, 3;
	cvt.u64.u16 	%rd175, %rs356;
	and.b64  	%rd176, %rd175, 255;
	add.s64 	%rd177, %rd21, %rd176;
	st.global.u8 	[%rd177+1], %rs331;
	shr.u16 	%rs332, %rs330, 2;
	and.b16  	%rs333, %rs332, 3;
	st.global.u8 	[%rd177+2], %rs333;
	shr.u16 	%rs334, %rs330, 4;
	and.b16  	%rs335, %rs334, 3;
	st.global.u8 	[%rd177+3], %rs335;
	shr.u16 	%rs336, %rs330, 6;
	st.global.u8 	[%rd177+4], %rs336;
	add.s16 	%rs356, %rs356, 4;
	and.b16  	%rs337, %rs356, 255;
	setp.eq.s16 	%p54, %rs337, %rs358;
	@%p54 bra 	$L__BB0_51;
	bra.uni 	$L__BB0_50;
$L__BB0_51:
	setp.eq.s16 	%p55, %rs34, 0;
	@%p55 bra 	$L__BB0_54;
	mov.b16 	%rs359, 0;
$L__BB0_53:
	.pragma "nounroll";
	and.b16  	%rs339, %rs358, 252;
	shr.u16 	%rs340, %rs339, 2;
	cvt.u32.u16 	%r110, %rs340;
	add.s32 	%r111, %r11, %r110;
	ld.shared.u8 	%rs341, [%r111];
	shl.b16 	%rs342, %rs358, 1;
	and.b16  	%rs343, %rs342, 6;
	cvt.u32.u16 	%r112, %rs343;
	shr.u16 	%rs344, %rs341, %r112;
	and.b16  	%rs345, %rs344, 3;
	cvt.u64.u16 	%rd178, %rs358;
	and.b64  	%rd179, %rd178, 255;
	add.s64 	%rd180, %rd21, %rd179;
	st.global.u8 	[%rd180+1], %rs345;
	add.s16 	%rs358, %rs358, 1;
	add.s16 	%rs359, %rs359, 1;
	and.b16  	%rs346, %rs359, 255;
	setp.ne.s16 	%p56, %rs346, %rs34;
	@%p56 bra 	$L__BB0_53;
$L__BB0_54:
	ret;
$L__BB0_55:
	mul.wide.s32 	%rd172, %r2, 252;
	add.s64 	%rd173, %rd1, %rd172;
	mov.b16 	%rs323, 255;
	st.global.u8 	[%rd173], %rs323;
	bra.uni 	$L__BB0_54;

}


// ===== COMPILED SASS (sm_100) =====

	.target	sm_100

	.elftype	@"ET_EXEC"


//--------------------- .note.nv.tkinfo           --------------------------
	.section	.note.nv.tkinfo,"",@"SHT_NOTE"
	.sectionflags	@"SHF_NOTE_NV_TKINFO"
	.tkinfo
        /*0018*/ 	.word	0x00000002
        /*0030*/ 	.string	""
        /*0030*/ 	.string	"ptxas"
        /*0030*/ 	.string	"Cuda compilation tools, release 13.0, V13.0.88"
        /*0030*/ 	.string	"Build cuda_13.0.r13.0/compiler.36424714_0"
        /*0030*/ 	.string	"-arch sm_100 -m 64 "



//--------------------- .note.nv.cuinfo           --------------------------
	.section	.note.nv.cuinfo,"",@"SHT_NOTE"
	.sectionflags	@"SHF_NOTE_NV_CUINFO"
        /*0018*/ 	.short	0x0002
        /*001a*/ 	.short	0x0064
        /*001c*/ 	.short	0x0082
	.zero		2


//--------------------- .nv.info                  --------------------------
	.section	.nv.info,"",@"SHT_CUDA_INFO"
	.align	4


	//----- nvinfo : EIATTR_REGCOUNT
	.align		4
        /*0000*/ 	.byte	0x04, 0x2f
        /*0002*/ 	.short	(.L_4 - .L_3)
	.align		4
.L_3:
        /*0004*/ 	.word	index@(_Z11idas_kernelPhPaiS0_Pb)
        /*0008*/ 	.word	0x00000020


	//----- nvinfo : EIATTR_FRAME_SIZE
	.align		4
.L_4:
        /*000c*/ 	.byte	0x04, 0x11
        /*000e*/ 	.short	(.L_6 - .L_5)
	.align		4
.L_5:
        /*0010*/ 	.word	index@(_Z11idas_kernelPhPaiS0_Pb)
        /*0014*/ 	.word	0x00000020


	//----- nvinfo : EIATTR_MIN_STACK_SIZE
	.align		4
.L_6:
        /*0018*/ 	.byte	0x04, 0x12
        /*001a*/ 	.short	(.L_8 - .L_7)
	.align		4
.L_7:
        /*001c*/ 	.word	index@(_Z11idas_kernelPhPaiS0_Pb)
        /*0020*/ 	.word	0x00000020
.L_8:


//--------------------- .nv.compat                --------------------------
	.section	.nv.compat,"",@"SHT_CUDA_COMPAT_INFO"
	.align	4
        /*0000*/ 	.byte	0x02, 0x09, 0x00, 0x00, 0x02, 0x02, 0x01, 0x00, 0x02, 0x05, 0x05, 0x00, 0x03, 0x07, 0x01, 0x01
        /*0010*/ 	.byte	0x02, 0x03, 0x00, 0x00, 0x02, 0x06, 0x01, 0x00, 0x04, 0x0b, 0x08, 0x00, 0x09, 0x00, 0x00, 0x00
        /*0020*/ 	.byte	0x00, 0x00, 0x00, 0x00


//--------------------- .nv.info._Z11idas_kernelPhPaiS0_Pb --------------------------
	.section	.nv.info._Z11idas_kernelPhPaiS0_Pb,"",@"SHT_CUDA_INFO"
	.sectionflags	@""
	.align	4


	//----- nvinfo : EIATTR_CUDA_API_VERSION
	.align		4
        /*0000*/ 	.byte	0x04, 0x37
        /*0002*/ 	.short	(.L_10 - .L_9)
.L_9:
        /*0004*/ 	.word	0x00000082


	//----- nvinfo : EIATTR_KPARAM_INFO
	.align		4
.L_10:
        /*0008*/ 	.byte	0x04, 0x17
        /*000a*/ 	.short	(.L_12 - .L_11)
.L_11:
        /*000c*/ 	.word	0x00000000
        /*0010*/ 	.short	0x0004
        /*0012*/ 	.short	0x0020
        /*0014*/ 	.byte	0x00, 0xf5, 0x21, 0x00


	//----- nvinfo : EIATTR_KPARAM_INFO
	.align		4
.L_12:
        /*0018*/ 	.byte	0x04, 0x17
        /*001a*/ 	.short	(.L_14 - .L_13)
.L_13:
        /*001c*/ 	.word	0x00000000
        /*0020*/ 	.short	0x0003
        /*0022*/ 	.short	0x0018
        /*0024*/ 	.byte	0x00, 0xf5, 0x21, 0x00


	//----- nvinfo : EIATTR_KPARAM_INFO
	.align		4
.L_14:
        /*0028*/ 	.byte	0x04, 0x17
        /*002a*/ 	.short	(.L_16 - .L_15)
.L_15:
        /*002c*/ 	.word	0x00000000
        /*0030*/ 	.short	0x0002
        /*0032*/ 	.short	0x0010
        /*0034*/ 	.byte	0x00, 0xf0, 0x11, 0x00


	//----- nvinfo : EIATTR_KPARAM_INFO
	.align		4
.L_16:
        /*0038*/ 	.byte	0x04, 0x17
        /*003a*/ 	.short	(.L_18 - .L_17)
.L_17:
        /*003c*/ 	.word	0x00000000
        /*0040*/ 	.short	0x0001
        /*0042*/ 	.short	0x0008
        /*0044*/ 	.byte	0x00, 0xf5, 0x21, 0x00


	//----- nvinfo : EIATTR_KPARAM_INFO
	.align		4
.L_18:
        /*0048*/ 	.byte	0x04, 0x17
        /*004a*/ 	.short	(.L_20 - .L_19)
.L_19:
        /*004c*/ 	.word	0x00000000
        /*0050*/ 	.short	0x0000
        /*0052*/ 	.short	0x0000
        /*0054*/ 	.byte	0x00, 0xf5, 0x21, 0x00


	//----- nvinfo : EIATTR_SPARSE_MMA_MASK
	.align		4
.L_20:
        /*0058*/ 	.byte	0x03, 0x50
        /*005a*/ 	.short	0x0000


	//----- nvinfo : EIATTR_MAXREG_COUNT
	.align		4
        /*005c*/ 	.byte	0x03, 0x1b
        /*005e*/ 	.short	0x00ff


	//----- nvinfo : EIATTR_NUM_BARRIERS
	.align		4
        /*0060*/ 	.byte	0x02, 0x4c
        /*0062*/ 	.byte	0x01
	.zero		1


	//----- nvinfo : EIATTR_MERCURY_ISA_VERSION
	.align		4
        /*0064*/ 	.byte	0x03, 0x5f
        /*0066*/ 	.short	0x0101


	//----- nvinfo : EIATTR_VRC_CTA_INIT_COUNT
	.align		4
        /*0068*/ 	.byte	0x02, 0x4a
	.zero		1
	.zero		1


	//----- nvinfo : EIATTR_EXIT_INSTR_OFFSETS
	.align		4
        /*006c*/ 	.byte	0x04, 0x1c
        /*006e*/ 	.short	(.L_22 - .L_21)


	//   ....[0]....
.L_21:
        /*0070*/ 	.word	0x00002aa0


	//   ....[1]....
        /*0074*/ 	.word	0x00002ca0


	//   ....[2]....
        /*0078*/ 	.word	0x00002df0


	//   ....[3]....
        /*007c*/ 	.word	0x00002e40


	//----- nvinfo : EIATTR_CRS_STACK_SIZE
	.align		4
.L_22:
        /*0080*/ 	.byte	0x04, 0x1e
        /*0082*/ 	.short	(.L_24 - .L_23)
.L_23:
        /*0084*/ 	.word	0x00000000


	//----- nvinfo : EIATTR_CBANK_PARAM_SIZE
	.align		4
.L_24:
        /*0088*/ 	.byte	0x03, 0x19
        /*008a*/ 	.short	0x0028


	//----- nvinfo : EIATTR_PARAM_CBANK
	.align		4
        /*008c*/ 	.byte	0x04, 0x0a
        /*008e*/ 	.short	(.L_26 - .L_25)
	.align		4
.L_25:
        /*0090*/ 	.word	index@(.nv.constant0._Z11idas_kernelPhPaiS0_Pb)
        /*0094*/ 	.short	0x0380
        /*0096*/ 	.short	0x0028


	//----- nvinfo : EIATTR_SW_WAR
	.align		4
.L_26:
        /*0098*/ 	.byte	0x04, 0x36
        /*009a*/ 	.short	(.L_28 - .L_27)
.L_27:
        /*009c*/ 	.word	0x00000008
.L_28:


//--------------------- .nv.callgraph             --------------------------
	.section	.nv.callgraph,"",@"SHT_CUDA_CALLGRAPH"
	.align	4
	.sectionentsize	8
	.align		4
        /*0000*/ 	.word	0x00000000
	.align		4
        /*0004*/ 	.word	0xffffffff
	.align		4
        /*0008*/ 	.word	0x00000000
	.align		4
        /*000c*/ 	.word	0xfffffffe
	.align		4
        /*0010*/ 	.word	0x00000000
	.align		4
        /*0014*/ 	.word	0xfffffffd
	.align		4
        /*0018*/ 	.word	0x00000000
	.align		4
        /*001c*/ 	.word	0xfffffffc


//--------------------- .nv.constant4             --------------------------
	.section	.nv.constant4,"a",@progbits
	.align	8
	.align		8
.nv.constant4:
        /*0000*/ 	.dword	assert_direction2
	.align		8
        /*0008*/ 	.dword	assert_direction


//--------------------- .nv.constant3             --------------------------
	.section	.nv.constant3,"a",@progbits
	.align	4
.nv.constant3:
	.type		pos_diff_table,@object
	.size		pos_diff_table,(.L_2 - pos_diff_table)
pos_diff_table:
        /*0000*/ 	.byte	0xfc, 0xff, 0xff, 0xff, 0x01, 0x00, 0x00, 0x00, 0xff, 0xff, 0xff, 0xff, 0x04, 0x00, 0x00, 0x00
.L_2:


//--------------------- .text._Z11idas_kernelPhPaiS0_Pb --------------------------
	.section	.text._Z11idas_kernelPhPaiS0_Pb,"ax",@progbits
	.align	128
        .global         _Z11idas_kernelPhPaiS0_Pb
        .type           _Z11idas_kernelPhPaiS0_Pb,@function
        .size           _Z11idas_kernelPhPaiS0_Pb,(.L_x_18 - _Z11idas_kernelPhPaiS0_Pb)
        .other          _Z11idas_kernelPhPaiS0_Pb,@"STO_CUDA_ENTRY STV_DEFAULT"
_Z11idas_kernelPhPaiS0_Pb:
.text._Z11idas_kernelPhPaiS0_Pb:
[----:B------:R-:W0:Y:S01]  /*0000*/  LDC R1, c[0x0][0x37c] ;  /* 0x0000df00ff017b82 */ /* 0x000e220000000800 */
[----:B------:R-:W1:Y:S07]  /*0010*/  S2R R10, SR_TID.X ;  /* 0x00000000000a7919 */ /* 0x000e6e0000002100 */
[----:B------:R-:W2:Y:S01]  /*0020*/  S2UR UR4, SR_CTAID.X ;  /* 0x00000000000479c3 */ /* 0x000ea20000002500 */
[----:B------:R-:W3:Y:S01]  /*0030*/  LDCU.64 UR8, c[0x0][0x358] ;  /* 0x00006b00ff0877ac */ /* 0x000ee20008000a00 */
[----:B------:R-:W-:Y:S01]  /*0040*/  BSSY.RECONVERGENT B0, `(.L_x_0) ;  /* 0x000009d000007945 */ /* 0x000fe20003800200 */
[----:B0-----:R-:W-:-:S05]  /*0050*/  VIADD R1, R1, 0xffffffe0 ;  /* 0xffffffe001017836 */ /* 0x001fca0000000000 */
[----:B------:R-:W2:Y:S01]  /*0060*/  LDC R3, c[0x0][0x360] ;  /* 0x0000d800ff037b82 */ /* 0x000ea20000000800 */
[----:B-1----:R-:W-:Y:S01]  /*0070*/  ISETP.GT.U32.AND P0, PT, R10, 0xf, PT ;  /* 0x0000000f0a00780c */ /* 0x002fe20003f04070 */
[----:B--2---:R-:W-:-:S12]  /*0080*/  IMAD R12, R3, UR4, R10 ;  /* 0x00000004030c7c24 */ /* 0x004fd8000f8e020a */
[----:B---3--:R-:W-:Y:S05]  /*0090*/  @P0 BRA `(.L_x_1) ;  /* 0x00000008005c0947 */ /* 0x008fea0003800000 */
[----:B------:R-:W0:Y:S01]  /*00a0*/  LDCU.64 UR4, c[0x0][0x3a0] ;  /* 0x00007400ff0477ac */ /* 0x000e220008000a00 */
[----:B------:R-:W-:Y:S01]  /*00b0*/  IMAD.SHL.U32 R6, R10, 0x4, RZ ;  /* 0x000000040a067824 */ /* 0x000fe200078e00ff */
[----:B------:R-:W1:Y:S04]  /*00c0*/  LDCU.64 UR6, c[0x0][0x398] ;  /* 0x00007300ff0677ac */ /* 0x000e680008000a00 */
[----:B0-----:R-:W-:-:S05]  /*00d0*/  IADD3 R4, P0, PT, R6, UR4, RZ ;  /* 0x0000000406047c10 */ /* 0x001fca000ff1e0ff */
[----:B------:R-:W-:-:S05]  /*00e0*/  IMAD.X R5, RZ, RZ, UR5, P0 ;  /* 0x00000005ff057e24 */ /* 0x000fca00080e06ff */
[----:B------:R-:W2:Y:S04]  /*00f0*/  LDG.E.U8 R7, desc[UR8][R4.64] ;  /* 0x0000000804077981 */ /* 0x000ea8000c1e1100 */
[----:B------:R-:W3:Y:S04]  /*0100*/  LDG.E.U8 R9, desc[UR8][R4.64+0x1] ;  /* 0x0000010804097981 */ /* 0x000ee8000c1e1100 */
[----:B------:R-:W4:Y:S04]  /*0110*/  LDG.E.U8 R11, desc[UR8][R4.64+0x2] ;  /* 0x00000208040b7981 */ /* 0x000f28000c1e1100 */
[----:B------:R-:W5:Y:S01]  /*0120*/  LDG.E.U8 R13, desc[UR8][R4.64+0x3] ;  /* 0x00000308040d7981 */ /* 0x000f62000c1e1100 */
[----:B------:R-:W0:Y:S01]  /*0130*/  S2UR UR5, SR_CgaCtaId ;  /* 0x00000000000579c3 */ /* 0x000e220000008800 */
[----:B------:R-:W-:Y:S01]  /*0140*/  UMOV UR4, 0x400 ;  /* 0x0000040000047882 */ /* 0x000fe20000000000 */
[----:B------:R-:W-:Y:S01]  /*0150*/  IMAD.SHL.U32 R0, R10, 0x40, RZ ;  /* 0x000000400a007824 */ /* 0x000fe200078e00ff */
[----:B------:R-:W-:-:S04]  /*0160*/  UIADD3 UR4, UPT, UPT, UR4, 0xe00, URZ ;  /* 0x00000e0004047890 */ /* 0x000fc8000fffe0ff */
[----:B-1----:R-:W-:-:S05]  /*0170*/  IADD3 R2, P0, PT, R0, UR6, RZ ;  /* 0x0000000600027c10 */ /* 0x002fca000ff1e0ff */
[----:B------:R-:W-:-:S05]  /*0180*/  IMAD.X R3, RZ, RZ, UR7, P0 ;  /* 0x00000007ff037e24 */ /* 0x000fca00080e06ff */
[----:B------:R-:W5:Y:S04]  /*0190*/  LDG.E.U8 R5, desc[UR8][R2.64] ;  /* 0x0000000802057981 */ /* 0x000f68000c1e1100 */
[----:B------:R-:W5:Y:S01]  /*01a0*/  LDG.E.U8 R15, desc[UR8][R2.64+0x1] ;  /* 0x00000108020f7981 */ /* 0x000f62000c1e1100 */
[----:B0-----:R-:W-:-:S03]  /*01b0*/  ULEA UR4, UR5, UR4, 0x18 ;  /* 0x0000000405047291 */ /* 0x001fc6000f8ec0ff */
[----:B------:R-:W5:Y:S04]  /*01c0*/  LDG.E.U8 R17, desc[UR8][R2.64+0x2] ;  /* 0x0000020802117981 */ /* 0x000f68000c1e1100 */
        /* <DEDUP_REMOVED lines=14> */
[----:B--2---:R0:W-:Y:S04]  /*02b0*/  STS.U8 [R6+UR4], R7 ;  /* 0x0000000706007988 */ /* 0x0041e80008000004 */
[----:B---3--:R1:W-:Y:S04]  /*02c0*/  STS.U8 [R6+UR4+0x1], R9 ;  /* 0x0000010906007988 */ /* 0x0083e80008000004 */
[----:B----4-:R2:W-:Y:S04]  /*02d0*/  STS.U8 [R6+UR4+0x2], R11 ;  /* 0x0000020b06007988 */ /* 0x0105e80008000004 */
[----:B-----5:R3:W-:Y:S04]  /*02e0*/  STS.U8 [R6+UR4+0x3], R13 ;  /* 0x0000030d06007988 */ /* 0x0207e80008000004 */
[----:B0-----:R-:W4:Y:S04]  /*02f0*/  LDG.E.U8 R7, desc[UR8][R2.64+0x7] ;  /* 0x0000070802077981 */ /* 0x001f28000c1e1100 */
[----:B-1----:R-:W5:Y:S04]  /*0300*/  LDG.E.U8 R9, desc[UR8][R2.64+0x8] ;  /* 0x0000080802097981 */ /* 0x002f68000c1e1100 */
[----:B--2---:R-:W2:Y:S04]  /*0310*/  LDG.E.U8 R11, desc[UR8][R2.64+0x9] ;  /* 0x00000908020b7981 */ /* 0x004ea8000c1e1100 */
[----:B---3--:R-:W3:Y:S04]  /*0320*/  LDG.E.U8 R13, desc[UR8][R2.64+0xa] ;  /* 0x00000a08020d7981 */ /* 0x008ee8000c1e1100 */
[----:B------:R-:W3:Y:S01]  /*0330*/  LDG.E.U8 R6, desc[UR8][R2.64+0xe] ;  /* 0x00000e0802067981 */ /* 0x000ee2000c1e1100 */
[----:B------:R-:W-:-:S02]  /*0340*/  UMOV UR4, 0x400 ;  /* 0x0000040000047882 */ /* 0x000fc40000000000 */
[----:B------:R-:W-:-:S04]  /*0350*/  UIADD3 UR4, UPT, UPT, UR4, 0xa00, URZ ;  /* 0x00000a0004047890 */ /* 0x000fc8000fffe0ff */
[----:B------:R-:W-:-:S09]  /*0360*/  ULEA UR4, UR5, UR4, 0x18 ;  /* 0x0000000405047291 */ /* 0x000fd2000f8ec0ff */
[----:B------:R0:W-:Y:S04]  /*0370*/  STS.U8 [R0+UR4], R5 ;  /* 0x0000000500007988 */ /* 0x0001e80008000004 */
[----:B------:R1:W-:Y:S04]  /*0380*/  STS.U8 [R0+UR4+0x1], R15 ;  /* 0x0000010f00007988 */ /* 0x0003e80008000004 */
        /* <DEDUP_REMOVED lines=14> */
[----:B0-----:R-:W3:Y:S04]  /*0470*/  LDG.E.U8 R5, desc[UR8][R2.64+0x15] ;  /* 0x0000150802057981 */ /* 0x001ee8000c1e1100 */
[----:B-1----:R-:W3:Y:S04]  /*0480*/  LDG.E.U8 R15, desc[UR8][R2.64+0x1a] ;  /* 0x00001a08020f7981 */ /* 0x002ee8000c1e1100 */
[----:B------:R-:W3:Y:S04]  /*0490*/  LDG.E.U8 R17, desc[UR8][R2.64+0x1b] ;  /* 0x00001b0802117981 */ /* 0x000ee8000c1e1100 */
        /* <DEDUP_REMOVED lines=13> */
[----:B----4-:R0:W-:Y:S04]  /*0570*/  STS.U8 [R0+UR4+0x7], R7 ;  /* 0x0000070700007988 */ /* 0x0101e80008000004 */
[----:B-----5:R1:W-:Y:S04]  /*0580*/  STS.U8 [R0+UR4+0x8], R9 ;  /* 0x0000080900007988 */ /* 0x0203e80008000004 */
[----:B--2---:R2:W-:Y:S04]  /*0590*/  STS.U8 [R0+UR4+0x9], R11 ;  /* 0x0000090b00007988 */ /* 0x0045e80008000004 */
[----:B---3--:R3:W-:Y:S04]  /*05a0*/  STS.U8 [R0+UR4+0xa], R13 ;  /* 0x00000a0d00007988 */ /* 0x0087e80008000004 */
[----:B------:R4:W-:Y:S04]  /*05b0*/  STS.U8 [R0+UR4+0xe], R6 ;  /* 0x00000e0600007988 */ /* 0x0009e80008000004 */
[----:B0-----:R-:W5:Y:S04]  /*05c0*/  LDG.E.U8 R7, desc[UR8][R2.64+0x16] ;  /* 0x0000160802077981 */ /* 0x001f68000c1e1100 */
[----:B-1----:R-:W5:Y:S04]  /*05d0*/  LDG.E.U8 R9, desc[UR8][R2.64+0x17] ;  /* 0x0000170802097981 */ /* 0x002f68000c1e1100 */
[----:B--2---:R-:W2:Y:S04]  /*05e0*/  LDG.E.U8 R11, desc[UR8][R2.64+0x18] ;  /* 0x00001808020b7981 */ /* 0x004ea8000c1e1100 */
[----:B---3--:R-:W3:Y:S04]  /*05f0*/  LDG.E.U8 R13, desc[UR8][R2.64+0x19] ;  /* 0x00001908020d7981 */ /* 0x008ee8000c1e1100 */
[----:B----4-:R-:W4:Y:S04]  /*0600*/  LDG.E.U8 R6, desc[UR8][R2.64+0x23] ;  /* 0x0000230802067981 */ /* 0x010f28000c1e1100 */
        /* <DEDUP_REMOVED lines=16> */
[----:B0-----:R-:W4:Y:S04]  /*0710*/  LDG.E.U8 R5, desc[UR8][R2.64+0x2a] ;  /* 0x00002a0802057981 */ /* 0x001f28000c1e1100 */
[----:B-1----:R-:W4:Y:S04]  /*0720*/  LDG.E.U8 R15, desc[UR8][R2.64+0x2f] ;  /* 0x00002f08020f7981 */ /* 0x002f28000c1e1100 */
[----:B------:R-:W4:Y:S04]  /*0730*/  LDG.E.U8 R17, desc[UR8][R2.64+0x30] ;  /* 0x0000300802117981 */ /* 0x000f28000c1e1100 */
        /* <DEDUP_REMOVED lines=13> */
[----:B-----5:R0:W-:Y:S04]  /*0810*/  STS.U8 [R0+UR4+0x16], R7 ;  /* 0x0000160700007988 */ /* 0x0201e80008000004 */
[----:B------:R1:W-:Y:S04]  /*0820*/  STS.U8 [R0+UR4+0x17], R9 ;  /* 0x0000170900007988 */ /* 0x0003e80008000004 */
[----:B--2---:R2:W-:Y:S04]  /*0830*/  STS.U8 [R0+UR4+0x18], R11 ;  /* 0x0000180b00007988 */ /* 0x0045e80008000004 */
[----:B---3--:R3:W-:Y:S04]  /*0840*/  STS.U8 [R0+UR4+0x19], R13 ;  /* 0x0000190d00007988 */ /* 0x0087e80008000004 */
[----:B----4-:R4:W-:Y:S04]  /*0850*/  STS.U8 [R0+UR4+0x23], R6 ;  /* 0x0000230600007988 */ /* 0x0109e80008000004 */
        /* <DEDUP_REMOVED lines=22> */
[----:B-----5:R0:W-:Y:S04]  /*09c0*/  STS.U8 [R0+UR4+0x2b], R7 ;  /* 0x00002b0700007988 */ /* 0x0201e80008000004 */
[----:B------:R0:W-:Y:S04]  /*09d0*/  STS.U8 [R0+UR4+0x2c], R9 ;  /* 0x00002c0900007988 */ /* 0x0001e80008000004 */
[----:B--2---:R0:W-:Y:S04]  /*09e0*/  STS.U8 [R0+UR4+0x2d], R11 ;  /* 0x00002d0b00007988 */ /* 0x0041e80008000004 */
[----:B---3--:R0:W-:Y:S04]  /*09f0*/  STS.U8 [R0+UR4+0x2e], R13 ;  /* 0x00002e0d00007988 */ /* 0x0081e80008000004 */
[----:B----4-:R0:W-:Y:S02]  /*0a00*/  STS.U8 [R0+UR4+0x38], R6 ;  /* 0x0000380600007988 */ /* 0x0101e40008000004 */
.L_x_1:
[----:B------:R-:W-:Y:S05]  /*0a10*/  BSYNC.RECONVERGENT B0 ;  /* 0x0000000000007941 */ /* 0x000fea0003800200 */
.L_x_0:
[----:B------:R-:W1:Y:S01]  /*0a20*/  LDCU.64 UR4, c[0x0][0x380] ;  /* 0x00007000ff0477ac */ /* 0x000e620008000a00 */
[----:B0-----:R-:W-:Y:S01]  /*0a30*/  IMAD.SHL.U32 R0, R12, 0x10, RZ ;  /* 0x000000100c007824 */ /* 0x001fe200078e00ff */
[----:B------:R-:W-:Y:S04]  /*0a40*/  BAR.SYNC.DEFER_BLOCKING 0x0 ;  /* 0x0000000000007b1d */ /* 0x000fe80000010000 */
[----:B-1----:R-:W-:-:S04]  /*0a50*/  IADD3 R24, P0, PT, R0, UR4, RZ ;  /* 0x0000000400187c10 */ /* 0x002fc8000ff1e0ff */
[----:B------:R-:W-:-:S05]  /*0a60*/  LEA.HI.X.SX32 R25, R0, UR5, 0x1, P0 ;  /* 0x0000000500197c11 */ /* 0x000fca00080f0eff */
[----:B------:R-:W2:Y:S04]  /*0a70*/  LDG.E.U8 R8, desc[UR8][R24.64+0x4] ;  /* 0x0000040818087981 */ /* 0x000ea8000c1e1100 */
[----:B------:R-:W3:Y:S04]  /*0a80*/  LDG.E.U8 R4, desc[UR8][R24.64+0x3] ;  /* 0x0000030818047981 */ /* 0x000ee8000c1e1100 */
[----:B------:R-:W4:Y:S04]  /*0a90*/  LDG.E.U8 R26, desc[UR8][R24.64] ;  /* 0x00000008181a7981 */ /* 0x000f28000c1e1100 */
        /* <DEDUP_REMOVED lines=12> */
[----:B------:R3:W5:Y:S01]  /*0b60*/  LDG.E.U8 R23, desc[UR8][R24.64+0xf] ;  /* 0x00000f0818177981 */ /* 0x000762000c1e1100 */
[----:B------:R-:W0:Y:S01]  /*0b70*/  S2UR UR6, SR_CgaCtaId ;  /* 0x00000000000679c3 */ /* 0x000e220000008800 */
[----:B------:R-:W-:Y:S01]  /*0b80*/  UMOV UR4, 0x400 ;  /* 0x0000040000047882 */ /* 0x000fe20000000000 */
[----:B------:R-:W-:Y:S01]  /*0b90*/  IMAD.MOV.U32 R27, RZ, RZ, 0x1 ;  /* 0x00000001ff1b7424 */ /* 0x000fe200078e00ff */
[----:B------:R-:W-:Y:S01]  /*0ba0*/  UIADD3 UR5, UPT, UPT, UR4, 0x800, URZ ;  /* 0x0000080004057890 */ /* 0x000fe2000fffe0ff */
[----:B------:R-:W-:Y:S01]  /*0bb0*/  IMAD.MOV.U32 R28, RZ, RZ, 0x2 ;  /* 0x00000002ff1c7424 */ /* 0x000fe200078e00ff */
[----:B0-----:R-:W-:-:S02]  /*0bc0*/  ULEA UR4, UR6, UR4, 0x18 ;  /* 0x0000000406047291 */ /* 0x001fc4000f8ec0ff */
[----:B------:R-:W-:-:S04]  /*0bd0*/  ULEA UR5, UR6, UR5, 0x18 ;  /* 0x0000000506057291 */ /* 0x000fc8000f8ec0ff */
[C---:B------:R-:W-:Y:S02]  /*0be0*/  LEA R11, R10.reuse, UR4, 0x6 ;  /* 0x000000040a0b7c11 */ /* 0x040fe4000f8e30ff */
[----:B------:R-:W-:-:S03]  /*0bf0*/  LEA R10, R10, UR5, 0x4 ;  /* 0x000000050a0a7c11 */ /* 0x000fc6000f8e20ff */
[----:B------:R-:W-:Y:S04]  /*0c00*/  STS.U8 [R11], RZ ;  /* 0x000000ff0b007388 */ /* 0x000fe80000000000 */
[----:B------:R-:W0:Y:S02]  /*0c10*/  LDS.64 R6, [R10] ;  /* 0x000000000a067984 */ /* 0x000e240000000a00 */
[----:B0-----:R-:W-:Y:S01]  /*0c20*/  LOP3.LUT R29, R6, 0xfff00000, RZ, 0xc0, !PT ;  /* 0xfff00000061d7812 */ /* 0x001fe200078ec0ff */
[C---:B--2---:R-:W-:Y:S01]  /*0c30*/  IMAD.WIDE.U32 R2, R8.reuse, 0x10000, RZ ;  /* 0x0001000008027825 */ /* 0x044fe200078e00ff */
[----:B------:R-:W-:-:S03]  /*0c40*/  ISETP.NE.AND P4, PT, R8, RZ, PT ;  /* 0x000000ff0800720c */ /* 0x000fc60003f85270 */
[----:B---3--:R-:W-:Y:S01]  /*0c50*/  IMAD.SHL.U32 R25, R4, 0x1000, RZ ;  /* 0x0000100004197824 */ /* 0x008fe200078e00ff */
[----:B----4-:R-:W-:-:S04]  /*0c60*/  LOP3.LUT R0, R26, 0xf, RZ, 0xc0, !PT ;  /* 0x0000000f1a007812 */ /* 0x010fc800078ec0ff */
[----:B------:R-:W-:Y:S01]  /*0c70*/  LOP3.LUT R24, R2, 0xf000, R25, 0xf8, !PT ;  /* 0x0000f00002187812 */ /* 0x000fe200078ef819 */
[----:B-----5:R-:W-:Y:S01]  /*0c80*/  IMAD.SHL.U32 R2, R9, 0x10, RZ ;  /* 0x0000001009027824 */ /* 0x020fe200078e00ff */
[C---:B------:R-:W-:Y:S02]  /*0c90*/  LOP3.LUT R25, R3.reuse, R7, RZ, 0xfc, !PT ;  /* 0x0000000703197212 */ /* 0x040fe400078efcff */
[----:B------:R-:W-:Y:S01]  /*0ca0*/  LOP3.LUT R3, R3, 0xffffff00, R7, 0xc8, !PT ;  /* 0xffffff0003037812 */ /* 0x000fe200078ec807 */
[----:B------:R-:W-:Y:S01]  /*0cb0*/  IMAD.IADD R7, R1, 0x1, R0 ;  /* 0x0000000101077824 */ /* 0x000fe200078e0200 */
[----:B------:R-:W-:Y:S01]  /*0cc0*/  LOP3.LUT R29, R29, 0xf0, R2, 0xf8, !PT ;  /* 0x000000f01d1d7812 */ /* 0x000fe200078ef802 */
[----:B------:R-:W-:Y:S01]  /*0cd0*/  IMAD.SHL.U32 R0, R5, 0x100, RZ ;  /* 0x0000010005007824 */ /* 0x000fe200078e00ff */
[----:B------:R-:W-:Y:S02]  /*0ce0*/  ISETP.NE.AND P0, PT, R26, RZ, PT ;  /* 0x000000ff1a00720c */ /* 0x000fe40003f05270 */
[----:B------:R-:W-:Y:S02]  /*0cf0*/  STL.U8 [R7], RZ ;  /* 0x000000ff07007387 */ /* 0x000fe40000100000 */
[----:B------:R-:W-:-:S02]  /*0d00*/  LOP3.LUT R29, R29, 0xf00, R0, 0xf8, !PT ;  /* 0x00000f001d1d7812 */ /* 0x000fc400078ef800 */
[----:B------:R-:W-:Y:S01]  /*0d10*/  LOP3.LUT R0, R9, 0xf, RZ, 0xc0, !PT ;  /* 0x0000000f09007812 */ /* 0x000fe200078ec0ff */
[----:B------:R0:W-:Y:S01]  /*0d20*/  STL.U8 [R7+0x10], RZ ;  /* 0x000010ff07007387 */ /* 0x0001e20000100000 */
[----:B------:R-:W-:-:S03]  /*0d30*/  LOP3.LUT R29, R29, 0xf, R26, 0xf8, !PT ;  /* 0x0000000f1d1d7812 */ /* 0x000fc600078ef81a */
[----:B------:R-:W-:Y:S01]  /*0d40*/  IMAD.IADD R6, R1, 0x1, R0 ;  /* 0x0000000101067824 */ /* 0x000fe200078e0200 */
[----:B------:R-:W-:Y:S01]  /*0d50*/  LOP3.LUT R24, R24, R29, RZ, 0xfc, !PT ;  /* 0x0000001d18187212 */ /* 0x000fe200078efcff */
[----:B------:R-:W-:Y:S01]  /*0d60*/  IMAD.MOV.U32 R29, RZ, RZ, 0x3 ;  /* 0x00000003ff1d7424 */ /* 0x000fe200078e00ff */
[----:B------:R-:W-:Y:S02]  /*0d70*/  LOP3.LUT R0, R5, 0xf, RZ, 0xc0, !PT ;  /* 0x0000000f05007812 */ /* 0x000fe400078ec0ff */
[C-C-:B------:R-:W-:Y:S01]  /*0d80*/  SHF.R.U64 R2, R24.reuse, 0xc, R25.reuse ;  /* 0x0000000c18027819 */ /* 0x140fe20000001219 */
[----:B------:R-:W-:Y:S02]  /*0d90*/  STL.U8 [R6], R27 ;  /* 0x0000001b06007387 */ /* 0x000fe40000100000 */
[----:B0-----:R-:W-:Y:S01]  /*0da0*/  IMAD.IADD R7, R1, 0x1, R0 ;  /* 0x0000000101077824 */ /* 0x001fe200078e0200 */
[----:B------:R-:W-:Y:S01]  /*0db0*/  SHF.R.U64 R0, R24, 0x10, R25 ;  /* 0x0000001018007819 */ /* 0x000fe20000001219 */
[----:B------:R0:W-:Y:S01]  /*0dc0*/  STL.U8 [R6+0x10], RZ ;  /* 0x000010ff06007387 */ /* 0x0001e20000100000 */
[----:B------:R-:W-:-:S02]  /*0dd0*/  LOP3.LUT R2, R2, 0xf, RZ, 0xc0, !PT ;  /* 0x0000000f02027812 */ /* 0x000fc400078ec0ff */
[----:B------:R-:W-:Y:S01]  /*0de0*/  LOP3.LUT R0, R0, 0xf, RZ, 0xc0, !PT ;  /* 0x0000000f00007812 */ /* 0x000fe200078ec0ff */
[----:B------:R-:W-:Y:S02]  /*0df0*/  STL.U8 [R7], R28 ;  /* 0x0000001c07007387 */ /* 0x000fe40000100000 */
[----:B0-----:R-:W-:Y:S02]  /*0e00*/  IMAD.IADD R6, R1, 0x1, R2 ;  /* 0x0000000101067824 */ /* 0x001fe400078e0202 */
[----:B------:R-:W-:Y:S01]  /*0e10*/  STL.U8 [R7+0x10], RZ ;  /* 0x000010ff07007387 */ /* 0x000fe20000100000 */
[----:B------:R-:W-:Y:S02]  /*0e20*/  IMAD.SHL.U32 R2, R13, 0x10, RZ ;  /* 0x000000100d027824 */ /* 0x000fe400078e00ff */
[----:B------:R-:W-:Y:S01]  /*0e30*/  IMAD.IADD R25, R1, 0x1, R0 ;  /* 0x0000000101197824 */ /* 0x000fe200078e0200 */
[----:B------:R-:W-:Y:S01]  /*0e40*/  LOP3.LUT R0, R14, 0xf, RZ, 0xc0, !PT ;  /* 0x0000000f0e007812 */ /* 0x000fe200078ec0ff */
[----:B------:R-:W-:Y:S01]  /*0e50*/  STL.U8 [R6], R29 ;  /* 0x0000001d06007387 */ /* 0x000fe20000100000 */
[----:B------:R-:W-:-:S02]  /*0e60*/  LOP3.LUT R8, R2, 0xf, R15, 0xf8, !PT ;  /* 0x0000000f02087812 */ /* 0x000fc400078ef80f */
[----:B------:R-:W-:Y:S01]  /*0e70*/  LOP3.LUT R2, R16, 0xf, RZ, 0xc0, !PT ;  /* 0x0000000f10027812 */ /* 0x000fe200078ec0ff */
[----:B------:R-:W-:Y:S01]  /*0e80*/  IMAD.IADD R26, R1, 0x1, R0 ;  /* 0x00000001011a7824 */ /* 0x000fe200078e0200 */
[----:B------:R-:W-:Y:S01]  /*0e90*/  LOP3.LUT R0, R17, 0xf, RZ, 0xc0, !PT ;  /* 0x0000000f11007812 */ /* 0x000fe200078ec0ff */
[----:B------:R0:W-:Y:S01]  /*0ea0*/  STL.U8 [R6+0x10], RZ ;  /* 0x000010ff06007387 */ /* 0x0001e20000100000 */
[----:B------:R-:W-:-:S03]  /*0eb0*/  LOP3.LUT R3, R8, R3, RZ, 0xfc, !PT ;  /* 0x0000000308037212 */ /* 0x000fc600078efcff */
[----:B------:R-:W-:Y:S01]  /*0ec0*/  IMAD.IADD R8, R1, 0x1, R0 ;  /* 0x0000000101087824 */ /* 0x000fe200078e0200 */
[----:B------:R-:W-:Y:S01]  /*0ed0*/  LOP3.LUT R0, R3, 0xf, RZ, 0xc0, !PT ;  /* 0x0000000f03007812 */ /* 0x000fe200078ec0ff */
[----:B------:R-:W-:Y:S01]  /*0ee0*/  STL.U8 [R25], RZ ;  /* 0x000000ff19007387 */ /* 0x000fe20000100000 */
[C---:B0-----:R-:W-:Y:S02]  /*0ef0*/  IMAD.IADD R6, R1.reuse, 0x1, R2 ;  /* 0x0000000101067824 */ /* 0x041fe400078e0202 */
[----:B------:R-:W-:Y:S01]  /*0f00*/  IMAD.SHL.U32 R2, R18, 0x100, RZ ;  /* 0x0000010012027824 */ /* 0x000fe200078e00ff */
[----:B------:R-:W-:Y:S01]  /*0f10*/  STL.U8 [R25+0x10], R27 ;  /* 0x0000101b19007387 */ /* 0x000fe20000100000 */
[----:B------:R-:W-:Y:S01]  /*0f20*/  IMAD.IADD R7, R1, 0x1, R0 ;  /* 0x0000000101077824 */ /* 0x000fe200078e0200 */
[----:B------:R-:W-:Y:S02]  /*0f30*/  SHF.R.U32.HI R0, RZ, 0x4, R3 ;  /* 0x00000004ff007819 */ /* 0x000fe40000011603 */
[----:B------:R-:W-:Y:S01]  /*0f40*/  LOP3.LUT R2, R2, 0xf00, RZ, 0xc0, !PT ;  /* 0x00000f0002027812 */ /* 0x000fe200078ec0ff */
[----:B------:R-:W-:Y:S01]  /*0f50*/  STL.U8 [R26], R27 ;  /* 0x0000001b1a007387 */ /* 0x000fe20000100000 */
[----:B------:R-:W-:-:S03]  /*0f60*/  LOP3.LUT R0, R0, 0xf, RZ, 0xc0, !PT ;  /* 0x0000000f00007812 */ /* 0x000fc600078ec0ff */
[----:B------:R0:W-:Y:S04]  /*0f70*/  STL.U8 [R26+0x10], R27 ;  /* 0x0000101b1a007387 */ /* 0x0001e80000100000 */
[----:B------:R-:W-:Y:S04]  /*0f80*/  STL.U8 [R6], R28 ;  /* 0x0000001c06007387 */ /* 0x000fe80000100000 */
[----:B------:R1:W-:Y:S01]  /*0f90*/  STL.U8 [R6+0x10], R27 ;  /* 0x0000101b06007387 */ /* 0x0003e20000100000 */
[----:B0-----:R-:W-:Y:S01]  /*0fa0*/  LOP3.LUT R26, R2, 0xf00000ff, R3, 0xf8, !PT ;  /* 0xf00000ff021a7812 */ /* 0x001fe200078ef803 */
[----:B------:R-:W-:-:S02]  /*0fb0*/  IMAD.SHL.U32 R3, R19, 0x1000, RZ ;  /* 0x0000100013037824 */ /* 0x000fc400078e00ff */
[----:B------:R-:W-:Y:S01]  /*0fc0*/  STL.U8 [R8], R29 ;  /* 0x0000001d08007387 */ /* 0x000fe20000100000 */
[----:B------:R-:W-:Y:S02]  /*0fd0*/  IMAD.SHL.U32 R2, R20, 0x100000, RZ ;  /* 0x0010000014027824 */ /* 0x000fe400078e00ff */
[----:B------:R-:W-:Y:S01]  /*0fe0*/  LOP3.LUT R26, R26, 0xf000, R3, 0xf8, !PT ;  /* 0x0000f0001a1a7812 */ /* 0x000fe200078ef803 */
[----:B------:R-:W-:Y:S02]  /*0ff0*/  IMAD.U32 R3, R21, 0x10000, RZ ;  /* 0x0001000015037824 */ /* 0x000fe400078e00ff */
[----:B------:R-:W-:Y:S01]  /*1000*/  LOP3.LUT R2, R2, 0xf00000, RZ, 0xc0, !PT ;  /* 0x00f0000002027812 */ /* 0x000fe200078ec0ff */
[----:B------:R0:W-:Y:S01]  /*1010*/  STL.U8 [R8+0x10], R27 ;  /* 0x0000101b08007387 */ /* 0x0001e20000100000 */
[C---:B-1----:R-:W-:Y:S01]  /*1020*/  IMAD.IADD R6, R1.reuse, 0x1, R0 ;  /* 0x0000000101067824 */ /* 0x042fe200078e0200 */
[----:B------:R-:W-:Y:S02]  /*1030*/  LOP3.LUT R0, R18, 0xf, RZ, 0xc0, !PT ;  /* 0x0000000f12007812 */ /* 0x000fe400078ec0ff */
[----:B------:R-:W-:Y:S01]  /*1040*/  LOP3.LUT R25, R26, 0xf0000, R3, 0xf8, !PT ;  /* 0x000f00001a197812 */ /* 0x000fe200078ef803 */
[----:B------:R-:W-:Y:S02]  /*1050*/  STL.U8 [R7], RZ ;  /* 0x000000ff07007387 */ /* 0x000fe40000100000 */
[----:B------:R-:W-:Y:S01]  /*1060*/  IMAD.IADD R3, R1, 0x1, R0 ;  /* 0x0000000101037824 */ /* 0x000fe200078e0200 */
[----:B------:R-:W-:Y:S01]  /*1070*/  LOP3.LUT R0, R21, 0xf, RZ, 0xc0, !PT ;  /* 0x0000000f15007812 */ /* 0x000fe200078ec0ff */
[----:B------:R1:W-:Y:S01]  /*1080*/  STL.U8 [R7+0x10], R28 ;  /* 0x0000101c07007387 */ /* 0x0003e20000100000 */
[----:B0-----:R-:W-:-:S02]  /*1090*/  PRMT R8, R2, 0x4210, R22 ;  /* 0x0000421002087816 */ /* 0x001fc40000000016 */
[----:B------:R-:W-:Y:S01]  /*10a0*/  LOP3.LUT R2, R19, 0xf, RZ, 0xc0, !PT ;  /* 0x0000000f13027812 */ /* 0x000fe200078ec0ff */
[----:B------:R-:W-:Y:S01]  /*10b0*/  STL.U8 [R6], R27 ;  /* 0x0000001b06007387 */ /* 0x000fe20000100000 */
[----:B------:R-:W-:Y:S01]  /*10c0*/  LOP3.LUT R25, R8, R25, RZ, 0xfc, !PT ;  /* 0x0000001908197212 */ /* 0x000fe200078efcff */
[----:B------:R-:W-:Y:S01]  /*10d0*/  IMAD.IADD R8, R1, 0x1, R0 ;  /* 0x0000000101087824 */ /* 0x000fe200078e0200 */
[----:B------:R-:W-:Y:S01]  /*10e0*/  LOP3.LUT R0, R23, 0xf, RZ, 0xc0, !PT ;  /* 0x0000000f17007812 */ /* 0x000fe200078ec0ff */
[----:B------:R0:W-:Y:S01]  /*10f0*/  STL.U8 [R6+0x10], R28 ;  /* 0x0000101c06007387 */ /* 0x0001e20000100000 */
[----:B-1----:R-:W-:Y:S01]  /*1100*/  IMAD.IADD R7, R1, 0x1, R2 ;  /* 0x0000000101077824 */ /* 0x002fe200078e0202 */
[----:B------:R-:W-:Y:S02]  /*1110*/  SHF.R.U32.HI R2, RZ, 0x18, R25 ;  /* 0x00000018ff027819 */ /* 0x000fe40000011619 */
[----:B------:R-:W-:Y:S02]  /*1120*/  STL.U8 [R3], R28 ;  /* 0x0000001c03007387 */ /* 0x000fe40000100000 */
[----:B------:R-:W-:-:S02]  /*1130*/  LOP3.LUT R2, R2, 0xf, RZ, 0xc0, !PT ;  /* 0x0000000f02027812 */ /* 0x000fc400078ec0ff */
[----:B------:R1:W-:Y:S01]  /*1140*/  STL.U8 [R3+0x10], R28 ;  /* 0x0000101c03007387 */ /* 0x0003e20000100000 */
[----:B0-----:R-:W-:-:S03]  /*1150*/  SHF.R.U32.HI R6, RZ, 0x14, R25 ;  /* 0x00000014ff067819 */ /* 0x001fc60000011619 */
[----:B------:R-:W-:Y:S01]  /*1160*/  STL.U8 [R7], R29 ;  /* 0x0000001d07007387 */ /* 0x000fe20000100000 */
[----:B------:R-:W-:-:S03]  /*1170*/  LOP3.LUT R6, R6, 0xf, RZ, 0xc0, !PT ;  /* 0x0000000f06067812 */ /* 0x000fc600078ec0ff */
[----:B------:R-:W-:Y:S01]  /*1180*/  STL.U8 [R7+0x10], R28 ;  /* 0x0000101c07007387 */ /* 0x000fe20000100000 */
[C---:B-1----:R-:W-:Y:S02]  /*1190*/  IMAD.IADD R3, R1.reuse, 0x1, R2 ;  /* 0x0000000101037824 */ /* 0x042fe400078e0202 */
[C---:B------:R-:W-:Y:S01]  /*11a0*/  IMAD.IADD R6, R1.reuse, 0x1, R6 ;  /* 0x0000000101067824 */ /* 0x040fe200078e0206 */
[----:B------:R-:W-:Y:S01]  /*11b0*/  STL.U8 [R8], RZ ;  /* 0x000000ff08007387 */ /* 0x000fe20000100000 */
[----:B------:R-:W-:-:S03]  /*11c0*/  IMAD.IADD R2, R1, 0x1, R0 ;  /* 0x0000000101027824 */ /* 0x000fc600078e0200 */
[----:B------:R-:W-:Y:S04]  /*11d0*/  STL.U8 [R8+0x10], R29 ;  /* 0x0000101d08007387 */ /* 0x000fe80000100000 */
[----:B------:R-:W-:Y:S04]  /*11e0*/  STL.U8 [R6], R27 ;  /* 0x0000001b06007387 */ /* 0x000fe80000100000 */
[----:B------:R0:W-:Y:S04]  /*11f0*/  STL.U8 [R6+0x10], R29 ;  /* 0x0000101d06007387 */ /* 0x0001e80000100000 */
[----:B------:R-:W-:Y:S04]  /*1200*/  STL.U8 [R3], R28 ;  /* 0x0000001c03007387 */ /* 0x000fe80000100000 */
[----:B------:R-:W-:Y:S04]  /*1210*/  STL.U8 [R3+0x10], R29 ;  /* 0x0000101d03007387 */ /* 0x000fe80000100000 */
[----:B------:R-:W-:Y:S04]  /*1220*/  STL.U8 [R2], R29 ;  /* 0x0000001d02007387 */ /* 0x000fe80000100000 */
[----:B------:R1:W-:Y:S04]  /*1230*/  STL.U8 [R2+0x10], R29 ;  /* 0x0000101d02007387 */ /* 0x0003e80000100000 */
[----:B------:R-:W2:Y:S04]  /*1240*/  LDL.U8 R26, [R1+0x1] ;  /* 0x00000100011a7983 */ /* 0x000ea80000100000 */
[----:B------:R-:W3:Y:S04]  /*1250*/  LDL.U16 R0, [R1+0x2] ;  /* 0x0000020001007983 */ /* 0x000ee80000100400 */
[----:B0-----:R-:W4:Y:S04]  /*1260*/  LDL R6, [R1+0x4] ;  /* 0x0000040001067983 */ /* 0x001f280000100800 */
[----:B------:R-:W5:Y:S04]  /*1270*/  LDL.U8 R7, [R1+0x11] ;  /* 0x0000110001077983 */ /* 0x000f680000100000 */
[----:B------:R-:W5:Y:S01]  /*1280*/  LDL.U16 R8, [R1+0x12] ;  /* 0x0000120001087983 */ /* 0x000f620000100400 */
[----:B------:R-:W-:-:S03]  /*1290*/  ISETP.NE.AND P1, PT, R9, RZ, PT ;  /* 0x000000ff0900720c */ /* 0x000fc60003f25270 */
[----:B------:R-:W5:Y:S01]  /*12a0*/  LDL R9, [R1+0x14] ;  /* 0x0000140001097983 */ /* 0x000f620000100800 */
[----:B------:R-:W-:Y:S01]  /*12b0*/  ISETP.NE.AND P2, PT, R5, RZ, PT ;  /* 0x000000ff0500720c */ /* 0x000fe20003f45270 */
[----:B------:R-:W-:Y:S01]  /*12c0*/  IMAD.MOV.U32 R5, RZ, RZ, 0x4 ;  /* 0x00000004ff057424 */ /* 0x000fe200078e00ff */
[----:B------:R-:W-:Y:S01]  /*12d0*/  ISETP.NE.AND P3, PT, R4, RZ, PT ;  /* 0x000000ff0400720c */ /* 0x000fe20003f65270 */
[----:B-1----:R-:W5:Y:S04]  /*12e0*/  LDL.64 R2, [R1+0x8] ;  /* 0x0000080001027983 */ /* 0x002f680000100a00 */
[----:B------:R-:W-:Y:S04]  /*12f0*/  @!P0 STS.U8 [R10+0x8], RZ ;  /* 0x000008ff0a008388 */ /* 0x000fe80000000000 */
[----:B------:R-:W-:Y:S04]  /*1300*/  @!P1 STS.U8 [R10+0x8], R27 ;  /* 0x0000081b0a009388 */ /* 0x000fe80000000000 */
[----:B------:R-:W-:Y:S04]  /*1310*/  @!P2 STS.U8 [R10+0x8], R28 ;  /* 0x0000081c0a00a388 */ /* 0x000fe80000000000 */
[----:B------:R-:W-:Y:S04]  /*1320*/  @!P3 STS.U8 [R10+0x8], R29 ;  /* 0x0000081d0a00b388 */ /* 0x000fe80000000000 */
[----:B------:R0:W-:Y:S04]  /*1330*/  @!P4 STS.U8 [R10+0x8], R5 ;  /* 0x000008050a00c388 */ /* 0x0001e80000000000 */
[----:B0-----:R-:W5:Y:S01]  /*1340*/  LDL.64 R4, [R1+0x18] ;  /* 0x0000180001047983 */ /* 0x001f620000100a00 */
[C---:B------:R-:W-:Y:S01]  /*1350*/  ISETP.NE.AND P0, PT, R14.reuse, RZ, PT ;  /* 0x000000ff0e00720c */ /* 0x040fe20003f05270 */
[----:B------:R-:W-:Y:S01]  /*1360*/  IMAD.SHL.U32 R14, R14, 0x100000, RZ ;  /* 0x001000000e0e7824 */ /* 0x000fe200078e00ff */
[----:B------:R-:W-:Y:S01]  /*1370*/  ISETP.NE.AND P1, PT, R16, RZ, PT ;  /* 0x000000ff1000720c */ /* 0x000fe20003f25270 */
[----:B------:R-:W-:Y:S01]  /*1380*/  BSSY.RECONVERGENT B1, `(.L_x_2) ;  /* 0x000016d000017945 */ /* 0x000fe20003800200 */
[----:B------:R-:W-:Y:S01]  /*1390*/  ISETP.NE.AND P3, PT, R13, RZ, PT ;  /* 0x000000ff0d00720c */ /* 0x000fe20003f65270 */
[----:B------:R-:W-:Y:S01]  /*13a0*/  IMAD.MOV.U32 R13, RZ, RZ, 0x5 ;  /* 0x00000005ff0d7424 */ /* 0x000fe200078e00ff */
[----:B------:R-:W-:-:S02]  /*13b0*/  ISETP.NE.AND P4, PT, R17, RZ, PT ;  /* 0x000000ff1100720c */ /* 0x000fc40003f85270 */
[----:B------:R-:W-:Y:S02]  /*13c0*/  ISETP.NE.AND P2, PT, R15, RZ, PT ;  /* 0x000000ff0f00720c */ /* 0x000fe40003f45270 */
[----:B------:R-:W-:Y:S02]  /*13d0*/  LOP3.LUT R14, R14, 0xf00000, RZ, 0xc0, !PT ;  /* 0x00f000000e0e7812 */ /* 0x000fe400078ec0ff */
[----:B------:R-:W-:Y:S01]  /*13e0*/  ISETP.NE.AND P5, PT, R18, RZ, PT ;  /* 0x000000ff1200720c */ /* 0x000fe20003fa5270 */
[----:B------:R-:W-:Y:S01]  /*13f0*/  IMAD.MOV.U32 R18, RZ, RZ, 0x8 ;  /* 0x00000008ff127424 */ /* 0x000fe200078e00ff */
[----:B------:R-:W-:Y:S01]  /*1400*/  @!P0 PRMT R15, R13, 0x7610, R15 ;  /* 0x000076100d0f8816 */ /* 0x000fe2000000000f */
[----:B------:R-:W-:Y:S01]  /*1410*/  IMAD.SHL.U32 R13, R16, 0x1000000, RZ ;  /* 0x01000000100d7824 */ /* 0x000fe200078e00ff */
[----:B------:R-:W-:Y:S01]  /*1420*/  LOP3.LUT R24, R14, 0xfffff, R24, 0xf8, !PT ;  /* 0x000fffff0e187812 */ /* 0x000fe200078ef818 */
[----:B------:R-:W-:Y:S02]  /*1430*/  IMAD.MOV.U32 R14, RZ, RZ, 0x6 ;  /* 0x00000006ff0e7424 */ /* 0x000fe400078e00ff */
[----:B------:R-:W-:Y:S01]  /*1440*/  IMAD.MOV.U32 R16, RZ, RZ, 0x7 ;  /* 0x00000007ff107424 */ /* 0x000fe200078e00ff */
[----:B------:R0:W-:Y:S01]  /*1450*/  @!P0 STS.U8 [R10+0x8], R15 ;  /* 0x0000080f0a008388 */ /* 0x0001e20000000000 */
[----:B------:R-:W-:Y:S01]  /*1460*/  LOP3.LUT R24, R24, 0xf000000, R13, 0xf8, !PT ;  /* 0x0f00000018187812 */ /* 0x000fe200078ef80d */
[----:B------:R-:W-:Y:S01]  /*1470*/  IMAD.MOV.U32 R13, RZ, RZ, 0x9 ;  /* 0x00000009ff0d7424 */ /* 0x000fe200078e00ff */
[----:B------:R-:W-:Y:S01]  /*1480*/  ISETP.NE.AND P0, PT, R19, RZ, PT ;  /* 0x000000ff1300720c */ /* 0x000fe20003f05270 */
[----:B------:R1:W-:Y:S01]  /*1490*/  @!P1 STS.U8 [R10+0x8], R14 ;  /* 0x0000080e0a009388 */ /* 0x0003e20000000000 */
[----:B------:R-:W-:Y:S01]  /*14a0*/  IMAD.MOV.U32 R19, RZ, RZ, 0xa ;  /* 0x0000000aff137424 */ /* 0x000fe200078e00ff */
[----:B------:R-:W-:Y:S01]  /*14b0*/  ISETP.NE.AND P1, PT, R21, RZ, PT ;  /* 0x000000ff1500720c */ /* 0x000fe20003f25270 */
[----:B------:R-:W-:Y:S01]  /*14c0*/  IMAD.MOV.U32 R21, RZ, RZ, 0xc ;  /* 0x0000000cff157424 */ /* 0x000fe200078e00ff */
[----:B------:R2:W-:Y:S01]  /*14d0*/  @!P4 STS.U8 [R10+0x8], R16 ;  /* 0x000008100a00c388 */ /* 0x0005e20000000000 */
[----:B0-----:R-:W-:Y:S01]  /*14e0*/  IMAD.SHL.U32 R15, R17, 0x10000000, RZ ;  /* 0x10000000110f7824 */ /* 0x001fe200078e00ff */
[----:B------:R-:W-:-:S02]  /*14f0*/  @!P5 PRMT R17, R19, 0x7610, R17 ;  /* 0x000076101311d816 */ /* 0x000fc40000000011 */
[----:B------:R-:W-:Y:S01]  /*1500*/  @!P2 STS.U8 [R10+0x8], R18 ;  /* 0x000008120a00a388 */ /* 0x000fe20000000000 */
[----:B------:R-:W-:Y:S01]  /*1510*/  IMAD.MOV.U32 R19, RZ, RZ, 0xb ;  /* 0x0000000bff137424 */ /* 0x000fe200078e00ff */
[----:B-1----:R-:W-:Y:S02]  /*1520*/  LOP3.LUT R14, R24, 0xf0000000, R15, 0xf8, !PT ;  /* 0xf0000000180e7812 */ /* 0x002fe400078ef80f */
[----:B------:R0:W-:Y:S04]  /*1530*/  @!P3 STS.U8 [R10+0x8], R13 ;  /* 0x0000080d0a00b388 */ /* 0x0001e80000000000 */
[----:B------:R1:W-:Y:S04]  /*1540*/  @!P5 STS.U8 [R10+0x8], R17 ;  /* 0x000008110a00d388 */ /* 0x0003e80000000000 */
[----:B------:R4:W-:Y:S01]  /*1550*/  @!P0 STS.U8 [R10+0x8], R19 ;  /* 0x000008130a008388 */ /* 0x0009e20000000000 */
[----:B------:R-:W-:-:S03]  /*1560*/  ISETP.NE.AND P0, PT, R22, RZ, PT ;  /* 0x000000ff1600720c */ /* 0x000fc60003f05270 */
[----:B------:R0:W-:Y:S01]  /*1570*/  @!P1 STS.U8 [R10+0x8], R21 ;  /* 0x000008150a009388 */ /* 0x0001e20000000000 */
[----:B------:R-:W-:Y:S02]  /*1580*/  ISETP.NE.AND P1, PT, R20, RZ, PT ;  /* 0x000000ff1400720c */ /* 0x000fe40003f25270 */
[C---:B--2---:R-:W-:Y:S01]  /*1590*/  ISETP.GT.U32.AND P2, PT, R26.reuse, 0x1, PT ;  /* 0x000000011a00780c */ /* 0x044fe20003f44070 */
[----:B------:R-:W-:Y:S02]  /*15a0*/  IMAD.MOV R16, RZ, RZ, -R26 ;  /* 0x000000ffff107224 */ /* 0x000fe400078e0a1a */
[----:B------:R-:W-:Y:S01]  /*15b0*/  VIADD R26, R26, 0xffffffff ;  /* 0xffffffff1a1a7836 */ /* 0x000fe20000000000 */
[C---:B---3--:R-:W-:Y:S02]  /*15c0*/  PRMT R15, R0.reuse, 0x7770, RZ ;  /* 0x00007770000f7816 */ /* 0x048fe400000000ff */
[----:B------:R-:W-:Y:S02]  /*15d0*/  PRMT R0, R0, 0x7771, RZ ;  /* 0x0000777100007816 */ /* 0x000fe400000000ff */
[C---:B------:R-:W-:Y:S01]  /*15e0*/  ISETP.GT.U32.AND P3, PT, R15.reuse, 0x2, PT ;  /* 0x000000020f00780c */ /* 0x040fe20003f64070 */
[----:B0-----:R-:W-:Y:S01]  /*15f0*/  IMAD.MOV R13, RZ, RZ, -R15 ;  /* 0x000000ffff0d7224 */ /* 0x001fe200078e0a0f */
[----:B------:R-:W-:Y:S01]  /*1600*/  PRMT R16, R16, 0x7710, RZ ;  /* 0x0000771010107816 */ /* 0x000fe200000000ff */
[----:B-1----:R-:W-:Y:S01]  /*1610*/  IMAD.MOV R17, RZ, RZ, -R0 ;  /* 0x000000ffff117224 */ /* 0x002fe200078e0a00 */
[----:B------:R-:W-:Y:S01]  /*1620*/  ISETP.GT.U32.AND P4, PT, R0, 0x3, PT ;  /* 0x000000030000780c */ /* 0x000fe20003f84070 */
[----:B------:R-:W-:-:S02]  /*1630*/  VIADD R15, R15, 0xfffffffe ;  /* 0xfffffffe0f0f7836 */ /* 0x000fc40000000000 */
[----:B------:R-:W-:Y:S01]  /*1640*/  @!P2 VIADD R26, R16, 0x1 ;  /* 0x00000001101aa836 */ /* 0x000fe20000000000 */
[----:B------:R-:W-:Y:S01]  /*1650*/  PRMT R16, R13, 0x7710, RZ ;  /* 0x000077100d107816 */ /* 0x000fe200000000ff */
[----:B------:R-:W-:Y:S01]  /*1660*/  VIADD R13, R0, 0xfffffffd ;  /* 0xfffffffd000d7836 */ /* 0x000fe20000000000 */
[----:B------:R-:W-:Y:S02]  /*1670*/  PRMT R17, R17, 0x7710, RZ ;  /* 0x0000771011117816 */ /* 0x000fe400000000ff */
[----:B----4-:R-:W-:Y:S01]  /*1680*/  PRMT R0, R6, 0x7771, RZ ;  /* 0x0000777106007816 */ /* 0x010fe200000000ff */
[----:B------:R-:W-:Y:S01]  /*1690*/  @!P3 VIADD R15, R16, 0x2 ;  /* 0x00000002100fb836 */ /* 0x000fe20000000000 */
[----:B------:R-:W-:Y:S02]  /*16a0*/  PRMT R16, R6, 0x7772, RZ ;  /* 0x0000777206107816 */ /* 0x000fe400000000ff */
[----:B------:R-:W-:Y:S01]  /*16b0*/  ISETP.GT.U32.AND P2, PT, R0, 0x1, PT ;  /* 0x000000010000780c */ /* 0x000fe20003f44070 */
[----:B------:R-:W-:Y:S01]  /*16c0*/  @!P4 VIADD R13, R17, 0x3 ;  /* 0x00000003110dc836 */ /* 0x000fe20000000000 */
[----:B------:R-:W-:Y:S01]  /*16d0*/  PRMT R17, R6, 0x7773, RZ ;  /* 0x0000777306117816 */ /* 0x000fe200000000ff */
[----:B------:R-:W-:Y:S01]  /*16e0*/  IMAD.MOV R19, RZ, RZ, -R16 ;  /* 0x000000ffff137224 */ /* 0x000fe200078e0a10 */
[----:B-----5:R-:W-:Y:S01]  /*16f0*/  IADD3 R26, PT, PT, R15, R7, R26 ;  /* 0x000000070f1a7210 */ /* 0x020fe20007ffe01a */
[C---:B------:R-:W-:Y:S01]  /*1700*/  VIADD R7, R16.reuse, 0xfffffffe ;  /* 0xfffffffe10077836 */ /* 0x040fe20000000000 */
[----:B------:R-:W-:Y:S01]  /*1710*/  ISETP.GT.U32.AND P3, PT, R16, 0x2, PT ;  /* 0x000000021000780c */ /* 0x000fe20003f64070 */
[----:B------:R-:W-:Y:S01]  /*1720*/  IMAD.MOV R18, RZ, RZ, -R0 ;  /* 0x000000ffff127224 */ /* 0x000fe200078e0a00 */
[----:B------:R-:W-:Y:S01]  /*1730*/  PRMT R15, R8, 0x7770, RZ ;  /* 0x00007770080f7816 */ /* 0x000fe200000000ff */
[----:B------:R-:W-:Y:S01]  /*1740*/  VIADD R0, R0, 0xffffffff ;  /* 0xffffffff00007836 */ /* 0x000fe20000000000 */
[----:B------:R-:W-:-:S02]  /*1750*/  ISETP.GT.U32.AND P4, PT, R17, 0x3, PT ;  /* 0x000000031100780c */ /* 0x000fc40003f84070 */
[----:B------:R-:W-:Y:S01]  /*1760*/  IADD3 R26, PT, PT, R13, R15, R26 ;  /* 0x0000000f0d1a7210 */ /* 0x000fe20007ffe01a */
[----:B------:R-:W-:Y:S01]  /*1770*/  IMAD.MOV R15, RZ, RZ, -R17 ;  /* 0x000000ffff0f7224 */ /* 0x000fe200078e0a11 */
[----:B------:R-:W-:Y:S02]  /*1780*/  PRMT R16, R19, 0x7710, RZ ;  /* 0x0000771013107816 */ /* 0x000fe400000000ff */
[----:B------:R-:W-:Y:S01]  /*1790*/  PRMT R13, R8, 0x7771, RZ ;  /* 0x00007771080d7816 */ /* 0x000fe200000000ff */
[----:B------:R-:W-:Y:S01]  /*17a0*/  VIADD R8, R17, 0xfffffffd ;  /* 0xfffffffd11087836 */ /* 0x000fe20000000000 */
[----:B------:R-:W-:Y:S01]  /*17b0*/  PRMT R17, R15, 0x7710, RZ ;  /* 0x000077100f117816 */ /* 0x000fe200000000ff */
[----:B------:R-:W-:Y:S01]  /*17c0*/  @!P3 VIADD R7, R16, 0x2 ;  /* 0x000000021007b836 */ /* 0x000fe20000000000 */
[C---:B------:R-:W-:Y:S02]  /*17d0*/  PRMT R15, R9.reuse, 0x7770, RZ ;  /* 0x00007770090f7816 */ /* 0x040fe400000000ff */
[----:B------:R-:W-:Y:S01]  /*17e0*/  PRMT R16, R9, 0x7771, RZ ;  /* 0x0000777109107816 */ /* 0x000fe200000000ff */
[----:B------:R-:W-:Y:S01]  /*17f0*/  @!P4 VIADD R8, R17, 0x3 ;  /* 0x000000031108c836 */ /* 0x000fe20000000000 */
[----:B------:R-:W-:Y:S01]  /*1800*/  PRMT R6, R6, 0x7770, RZ ;  /* 0x0000777006067816 */ /* 0x000fe200000000ff */
[----:B------:R-:W-:Y:S01]  /*1810*/  IMAD.MOV R17, RZ, RZ, -R15 ;  /* 0x000000ffff117224 */ /* 0x000fe200078e0a0f */
[----:B------:R-:W-:Y:S01]  /*1820*/  PRMT R18, R18, 0x7710, RZ ;  /* 0x0000771012127816 */ /* 0x000fe200000000ff */
[----:B------:R-:W-:Y:S01]  /*1830*/  IMAD.MOV R19, RZ, RZ, -R16 ;  /* 0x000000ffff137224 */ /* 0x000fe200078e0a10 */
[----:B------:R-:W-:-:S02]  /*1840*/  ISETP.GT.U32.AND P4, PT, R15, 0x1, PT ;  /* 0x000000010f00780c */ /* 0x000fc40003f84070 */
[----:B------:R-:W-:Y:S01]  /*1850*/  ISETP.GT.U32.AND P5, PT, R16, 0x1, PT ;  /* 0x000000011000780c */ /* 0x000fe20003fa4070 */
[----:B------:R-:W-:Y:S01]  /*1860*/  @!P2 VIADD R0, R18, 0x1 ;  /* 0x000000011200a836 */ /* 0x000fe20000000000 */
[----:B------:R-:W-:Y:S01]  /*1870*/  IADD3 R13, PT, PT, R6, R13, R26 ;  /* 0x0000000d060d7210 */ /* 0x000fe20007ffe01a */
[----:B------:R-:W-:Y:S01]  /*1880*/  VIADD R16, R16, 0xffffffff ;  /* 0xffffffff10107836 */ /* 0x000fe20000000000 */
[C---:B------:R-:W-:Y:S02]  /*1890*/  PRMT R6, R9.reuse, 0x7772, RZ ;  /* 0x0000777209067816 */ /* 0x040fe400000000ff */
[----:B------:R-:W-:Y:S01]  /*18a0*/  PRMT R18, R9, 0x7773, RZ ;  /* 0x0000777309127816 */ /* 0x000fe200000000ff */
[----:B------:R-:W-:Y:S01]  /*18b0*/  VIADD R9, R15, 0xffffffff ;  /* 0xffffffff0f097836 */ /* 0x000fe20000000000 */
[----:B------:R-:W-:Y:S02]  /*18c0*/  PRMT R15, R17, 0x7710, RZ ;  /* 0x00007710110f7816 */ /* 0x000fe400000000ff */
[----:B------:R-:W-:Y:S01]  /*18d0*/  ISETP.GT.U32.AND P2, PT, R6, 0x1, PT ;  /* 0x000000010600780c */ /* 0x000fe20003f44070 */
[----:B------:R-:W-:Y:S01]  /*18e0*/  IMAD.MOV R20, RZ, RZ, -R18 ;  /* 0x000000ffff147224 */ /* 0x000fe200078e0a12 */
[----:B------:R-:W-:Y:S01]  /*18f0*/  PRMT R17, R19, 0x7710, RZ ;  /* 0x0000771013117816 */ /* 0x000fe200000000ff */
[----:B------:R-:W-:Y:S01]  /*1900*/  IMAD.MOV R19, RZ, RZ, -R6 ;  /* 0x000000ffff137224 */ /* 0x000fe200078e0a06 */
[----:B------:R-:W-:Y:S01]  /*1910*/  ISETP.GT.U32.AND P3, PT, R18, 0x1, PT ;  /* 0x000000011200780c */ /* 0x000fe20003f64070 */
[----:B------:R-:W-:-:S02]  /*1920*/  @!P4 VIADD R9, R15, 0x1 ;  /* 0x000000010f09c836 */ /* 0x000fc40000000000 */
[----:B------:R-:W-:Y:S01]  /*1930*/  @!P5 VIADD R16, R17, 0x1 ;  /* 0x000000011110d836 */ /* 0x000fe20000000000 */
[----:B------:R-:W-:Y:S01]  /*1940*/  PRMT R17, R2, 0x7773, RZ ;  /* 0x0000777302117816 */ /* 0x000fe200000000ff */
[----:B------:R-:W-:Y:S01]  /*1950*/  VIADD R15, R6, 0xffffffff ;  /* 0xffffffff060f7836 */ /* 0x000fe20000000000 */
[----:B------:R-:W-:Y:S01]  /*1960*/  IADD3 R0, PT, PT, R0, R9, R13 ;  /* 0x0000000900007210 */ /* 0x000fe20007ffe00d */
[----:B------:R-:W-:Y:S01]  /*1970*/  VIADD R6, R18, 0xffffffff ;  /* 0xffffffff12067836 */ /* 0x000fe20000000000 */
[----:B------:R-:W-:Y:S01]  /*1980*/  PRMT R18, R19, 0x7710, RZ ;  /* 0x0000771013127816 */ /* 0x000fe200000000ff */
[----:B------:R-:W-:Y:S01]  /*1990*/  IMAD.MOV R9, RZ, RZ, -R17 ;  /* 0x000000ffff097224 */ /* 0x000fe200078e0a11 */
[----:B------:R-:W-:Y:S02]  /*19a0*/  ISETP.GT.U32.AND P4, PT, R17, 0x3, PT ;  /* 0x000000031100780c */ /* 0x000fe40003f84070 */
[----:B------:R-:W-:Y:S01]  /*19b0*/  PRMT R13, R2, 0x7771, RZ ;  /* 0x00007771020d7816 */ /* 0x000fe200000000ff */
[----:B------:R-:W-:Y:S01]  /*19c0*/  @!P2 VIADD R15, R18, 0x1 ;  /* 0x00000001120fa836 */ /* 0x000fe20000000000 */
[----:B------:R-:W-:Y:S01]  /*19d0*/  IADD3 R7, PT, PT, R7, R16, R0 ;  /* 0x0000001007077210 */ /* 0x000fe20007ffe000 */
[----:B------:R-:W-:Y:S01]  /*19e0*/  VIADD R0, R17, 0xfffffffd ;  /* 0xfffffffd11007836 */ /* 0x000fe20000000000 */
[----:B------:R-:W-:-:S02]  /*19f0*/  ISETP.GT.U32.AND P2, PT, R13, 0x1, PT ;  /* 0x000000010d00780c */ /* 0x000fc40003f44070 */
[----:B------:R-:W-:Y:S02]  /*1a00*/  PRMT R19, R20, 0x7710, RZ ;  /* 0x0000771014137816 */ /* 0x000fe400000000ff */
[----:B------:R-:W-:Y:S02]  /*1a10*/  PRMT R17, R9, 0x7710, RZ ;  /* 0x0000771009117816 */ /* 0x000fe400000000ff */
[----:B------:R-:W-:Y:S01]  /*1a20*/  IADD3 R9, PT, PT, R8, R15, R7 ;  /* 0x0000000f08097210 */ /* 0x000fe20007ffe007 */
[----:B------:R-:W-:Y:S01]  /*1a30*/  IMAD.MOV R15, RZ, RZ, -R13 ;  /* 0x000000ffff0f7224 */ /* 0x000fe200078e0a0d */
[----:B------:R-:W-:Y:S01]  /*1a40*/  PRMT R16, R2, 0x7772, RZ ;  /* 0x0000777202107816 */ /* 0x000fe200000000ff */
[----:B------:R-:W-:Y:S01]  /*1a50*/  @!P3 VIADD R6, R19, 0x1 ;  /* 0x000000011306b836 */ /* 0x000fe20000000000 */
[----:B------:R-:W-:Y:S01]  /*1a60*/  PRMT R18, R4, 0x7770, RZ ;  /* 0x0000777004127816 */ /* 0x000fe200000000ff */
[----:B------:R-:W-:Y:S01]  /*1a70*/  @!P4 VIADD R0, R17, 0x3 ;  /* 0x000000031100c836 */ /* 0x000fe20000000000 */
[C---:B------:R-:W-:Y:S01]  /*1a80*/  ISETP.GT.U32.AND P3, PT, R16.reuse, 0x2, PT ;  /* 0x000000021000780c */ /* 0x040fe20003f64070 */
[----:B------:R-:W-:Y:S01]  /*1a90*/  IMAD.MOV R17, RZ, RZ, -R16 ;  /* 0x000000ffff117224 */ /* 0x000fe200078e0a10 */
[----:B------:R-:W-:Y:S01]  /*1aa0*/  PRMT R15, R15, 0x7710, RZ ;  /* 0x000077100f0f7816 */ /* 0x000fe200000000ff */
[----:B------:R-:W-:Y:S01]  /*1ab0*/  VIADD R8, R13, 0xffffffff ;  /* 0xffffffff0d087836 */ /* 0x000fe20000000000 */
[----:B------:R-:W-:Y:S01]  /*1ac0*/  PRMT R13, R3, 0x7771, RZ ;  /* 0x00007771030d7816 */ /* 0x000fe200000000ff */
[----:B------:R-:W-:Y:S01]  /*1ad0*/  VIADD R7, R16, 0xfffffffe ;  /* 0xfffffffe10077836 */ /* 0x000fe20000000000 */
[----:B------:R-:W-:Y:S01]  /*1ae0*/  PRMT R16, R17, 0x7710, RZ ;  /* 0x0000771011107816 */ /* 0x000fe200000000ff */
[----:B------:R-:W-:Y:S01]  /*1af0*/  @!P2 VIADD R8, R15, 0x1 ;  /* 0x000000010f08a836 */ /* 0x000fe20000000000 */
[----:B------:R-:W-:Y:S01]  /*1b00*/  ISETP.GT.U32.AND P2, PT, R18, 0x2, PT ;  /* 0x000000021200780c */ /* 0x000fe20003f44070 */
[----:B------:R-:W-:Y:S01]  /*1b10*/  IMAD.MOV R20, RZ, RZ, -R18 ;  /* 0x000000ffff147224 */ /* 0x000fe200078e0a12 */
[C---:B------:R-:W-:Y:S01]  /*1b20*/  ISETP.GT.U32.AND P4, PT, R13.reuse, 0x1, PT ;  /* 0x000000010d00780c */ /* 0x040fe20003f84070 */
[----:B------:R-:W-:Y:S01]  /*1b30*/  IMAD.MOV R19, RZ, RZ, -R13 ;  /* 0x000000ffff137224 */ /* 0x000fe200078e0a0d */
[----:B------:R-:W-:Y:S01]  /*1b40*/  PRMT R17, R2, 0x7770, RZ ;  /* 0x0000777002117816 */ /* 0x000fe200000000ff */
[----:B------:R-:W-:Y:S01]  /*1b50*/  @!P3 VIADD R7, R16, 0x2 ;  /* 0x000000021007b836 */ /* 0x000fe20000000000 */
[----:B------:R-:W-:Y:S01]  /*1b60*/  PRMT R16, R4, 0x7771, RZ ;  /* 0x0000777104107816 */ /* 0x000fe200000000ff */
[----:B------:R-:W-:Y:S01]  /*1b70*/  VIADD R2, R13, 0xffffffff ;  /* 0xffffffff0d027836 */ /* 0x000fe20000000000 */
[----:B------:R-:W-:Y:S01]  /*1b80*/  PRMT R19, R19, 0x7710, RZ ;  /* 0x0000771013137816 */ /* 0x000fe200000000ff */
[----:B------:R-:W-:Y:S01]  /*1b90*/  VIADD R13, R18, 0xfffffffe ;  /* 0xfffffffe120d7836 */ /* 0x000fe20000000000 */
[----:B------:R-:W-:-:S02]  /*1ba0*/  PRMT R18, R20, 0x7710, RZ ;  /* 0x0000771014127816 */ /* 0x000fc400000000ff */
[----:B------:R-:W-:Y:S02]  /*1bb0*/  ISETP.GT.U32.AND P3, PT, R16, 0x2, PT ;  /* 0x000000021000780c */ /* 0x000fe40003f64070 */
[----:B------:R-:W-:Y:S01]  /*1bc0*/  PRMT R15, R4, 0x7772, RZ ;  /* 0x00007772040f7816 */ /* 0x000fe200000000ff */
[----:B------:R-:W-:Y:S01]  /*1bd0*/  @!P2 VIADD R13, R18, 0x2 ;  /* 0x00000002120da836 */ /* 0x000fe20000000000 */
[----:B------:R-:W-:Y:S01]  /*1be0*/  IADD3 R17, PT, PT, R17, R6, R9 ;  /* 0x0000000611117210 */ /* 0x000fe20007ffe009 */
[----:B------:R-:W-:Y:S01]  /*1bf0*/  IMAD.MOV R18, RZ, RZ, -R16 ;  /* 0x000000ffff127224 */ /* 0x000fe200078e0a10 */
[----:B------:R-:W-:Y:S01]  /*1c00*/  PRMT R9, R3, 0x7772, RZ ;  /* 0x0000777203097816 */ /* 0x000fe200000000ff */
[----:B------:R-:W-:Y:S01]  /*1c10*/  @!P4 VIADD R2, R19, 0x1 ;  /* 0x000000011302c836 */ /* 0x000fe20000000000 */
[----:B------:R-:W-:Y:S01]  /*1c20*/  ISETP.GT.U32.AND P4, PT, R15, 0x2, PT ;  /* 0x000000020f00780c */ /* 0x000fe20003f84070 */
[----:B------:R-:W-:Y:S01]  /*1c30*/  VIADD R6, R16, 0xfffffffe ;  /* 0xfffffffe10067836 */ /* 0x000fe20000000000 */
[----:B------:R-:W-:Y:S01]  /*1c40*/  PRMT R16, R4, 0x7773, RZ ;  /* 0x0000777304107816 */ /* 0x000fe200000000ff */
[----:B------:R-:W-:Y:S01]  /*1c50*/  IMAD.MOV R19, RZ, RZ, -R15 ;  /* 0x000000ffff137224 */ /* 0x000fe200078e0a0f */
[----:B------:R-:W-:Y:S01]  /*1c60*/  PRMT R18, R18, 0x7710, RZ ;  /* 0x0000771012127816 */ /* 0x000fe200000000ff */
[----:B------:R-:W-:Y:S01]  /*1c70*/  VIADD R4, R9, 0xfffffffe ;  /* 0xfffffffe09047836 */ /* 0x000fe20000000000 */
[----:B------:R-:W-:Y:S01]  /*1c80*/  ISETP.GT.U32.AND P2, PT, R16, 0x2, PT ;  /* 0x000000021000780c */ /* 0x000fe20003f44070 */
[----:B------:R-:W-:Y:S01]  /*1c90*/  VIADD R15, R15, 0xfffffffe ;  /* 0xfffffffe0f0f7836 */ /* 0x000fe20000000000 */
[----:B------:R-:W-:Y:S01]  /*1ca0*/  IADD3 R13, PT, PT, R8, R13, R17 ;  /* 0x0000000d080d7210 */ /* 0x000fe20007ffe011 */
[----:B------:R-:W-:Y:S01]  /*1cb0*/  @!P3 VIADD R6, R18, 0x2 ;  /* 0x000000021206b836 */ /* 0x000fe20000000000 */
[----:B------:R-:W-:Y:S01]  /*1cc0*/  PRMT R19, R19, 0x7710, RZ ;  /* 0x0000771013137816 */ /* 0x000fe200000000ff */
[----:B------:R-:W-:Y:S01]  /*1cd0*/  IMAD.MOV R18, RZ, RZ, -R16 ;  /* 0x000000ffff127224 */ /* 0x000fe200078e0a10 */
[----:B------:R-:W-:Y:S01]  /*1ce0*/  PRMT R8, R5, 0x7770, RZ ;  /* 0x0000777005087816 */ /* 0x000fe200000000ff */
[----:B------:R-:W-:Y:S01]  /*1cf0*/  IMAD.MOV R17, RZ, RZ, -R9 ;  /* 0x000000ffff117224 */ /* 0x000fe200078e0a09 */
[----:B------:R-:W-:Y:S01]  /*1d00*/  ISETP.GT.U32.AND P5, PT, R9, 0x2, PT ;  /* 0x000000020900780c */ /* 0x000fe20003fa4070 */
[----:B------:R-:W-:Y:S01]  /*1d10*/  VIADD R9, R16, 0xfffffffe ;  /* 0xfffffffe10097836 */ /* 0x000fe20000000000 */
[----:B------:R-:W-:Y:S01]  /*1d20*/  ISETP.GT.U32.AND P3, PT, R8, 0x3, PT ;  /* 0x000000030800780c */ /* 0x000fe20003f64070 */
[----:B------:R-:W-:Y:S01]  /*1d30*/  @!P4 VIADD R15, R19, 0x2 ;  /* 0x00000002130fc836 */ /* 0x000fe20000000000 */
[----:B------:R-:W-:-:S02]  /*1d40*/  PRMT R16, R18, 0x7710, RZ ;  /* 0x0000771012107816 */ /* 0x000fc400000000ff */
[----:B------:R-:W-:Y:S01]  /*1d50*/  IADD3 R6, PT, PT, R7, R6, R13 ;  /* 0x0000000607067210 */ /* 0x000fe20007ffe00d */
[----:B------:R-:W-:Y:S01]  /*1d60*/  IMAD.MOV R7, RZ, RZ, -R8 ;  /* 0x000000ffff077224 */ /* 0x000fe200078e0a08 */
[----:B------:R-:W-:Y:S01]  /*1d70*/  PRMT R17, R17, 0x7710, RZ ;  /* 0x0000771011117816 */ /* 0x000fe200000000ff */
[----:B------:R-:W-:Y:S01]  /*1d80*/  @!P2 VIADD R9, R16, 0x2 ;  /* 0x000000021009a836 */ /* 0x000fe20000000000 */
[----:B------:R-:W-:Y:S01]  /*1d90*/  IADD3 R16, PT, PT, R0, R15, R6 ;  /* 0x0000000f00107210 */ /* 0x000fe20007ffe006 */
[----:B------:R-:W-:Y:S01]  /*1da0*/  VIADD R8, R8, 0xfffffffd ;  /* 0xfffffffd08087836 */ /* 0x000fe20000000000 */
[----:B------:R-:W-:Y:S01]  /*1db0*/  PRMT R0, R3, 0x7773, RZ ;  /* 0x0000777303007816 */ /* 0x000fe200000000ff */
[----:B------:R-:W-:Y:S01]  /*1dc0*/  @!P5 VIADD R4, R17, 0x2 ;  /* 0x000000021104d836 */ /* 0x000fe20000000000 */
[----:B------:R-:W-:Y:S02]  /*1dd0*/  PRMT R6, R5, 0x7771, RZ ;  /* 0x0000777105067816 */ /* 0x000fe400000000ff */
[----:B------:R-:W-:Y:S01]  /*1de0*/  PRMT R7, R7, 0x7710, RZ ;  /* 0x0000771007077816 */ /* 0x000fe200000000ff */
[----:B------:R-:W-:Y:S01]  /*1df0*/  IMAD.MOV R13, RZ, RZ, -R0 ;  /* 0x000000ffff0d7224 */ /* 0x000fe200078e0a00 */
[----:B------:R-:W-:-:S02]  /*1e00*/  PRMT R3, R3, 0x7770, RZ ;  /* 0x0000777003037816 */ /* 0x000fc400000000ff */
[C---:B------:R-:W-:Y:S01]  /*1e10*/  ISETP.GT.U32.AND P4, PT, R6.reuse, 0x3, PT ;  /* 0x000000030600780c */ /* 0x040fe20003f84070 */
[----:B------:R-:W-:Y:S01]  /*1e20*/  @!P3 VIADD R8, R7, 0x3 ;  /* 0x000000030708b836 */ /* 0x000fe20000000000 */
[----:B------:R-:W-:Y:S01]  /*1e30*/  IADD3 R9, PT, PT, R3, R9, R16 ;  /* 0x0000000903097210 */ /* 0x000fe20007ffe010 */
[----:B------:R-:W-:Y:S01]  /*1e40*/  IMAD.MOV R7, RZ, RZ, -R6 ;  /* 0x000000ffff077224 */ /* 0x000fe200078e0a06 */
[C---:B------:R-:W-:Y:S01]  /*1e50*/  PRMT R3, R5.reuse, 0x7773, RZ ;  /* 0x0000777305037816 */ /* 0x040fe200000000ff */
[----:B------:R-:W-:Y:S01]  /*1e60*/  VIADD R6, R6, 0xfffffffd ;  /* 0xfffffffd06067836 */ /* 0x000fe20000000000 */
[----:B------:R-:W-:Y:S02]  /*1e70*/  PRMT R5, R5, 0x7772, RZ ;  /* 0x0000777205057816 */ /* 0x000fe400000000ff */
[C---:B------:R-:W-:Y:S01]  /*1e80*/  ISETP.GT.U32.AND P5, PT, R0.reuse, 0x3, PT ;  /* 0x000000030000780c */ /* 0x040fe20003fa4070 */
[----:B------:R-:W-:Y:S01]  /*1e90*/  VIADD R0, R0, 0xfffffffd ;  /* 0xfffffffd00007836 */ /* 0x000fe20000000000 */
[----:B------:R-:W-:-:S02]  /*1ea0*/  ISETP.GT.U32.AND P3, PT, R5, 0x3, PT ;  /* 0x000000030500780c */ /* 0x000fc40003f64070 */
[----:B------:R-:W-:Y:S02]  /*1eb0*/  PRMT R7, R7, 0x7710, RZ ;  /* 0x0000771007077816 */ /* 0x000fe400000000ff */
[----:B------:R-:W-:Y:S01]  /*1ec0*/  IADD3 R9, PT, PT, R2, R8, R9 ;  /* 0x0000000802097210 */ /* 0x000fe20007ffe009 */
[----:B------:R-:W-:Y:S01]  /*1ed0*/  IMAD.MOV R2, RZ, RZ, -R5 ;  /* 0x000000ffff027224 */ /* 0x000fe200078e0a05 */
[----:B------:R-:W-:Y:S01]  /*1ee0*/  ISETP.GT.U32.AND P2, PT, R3, 0x3, PT ;  /* 0x000000030300780c */ /* 0x000fe20003f44070 */
[----:B------:R-:W-:Y:S01]  /*1ef0*/  @!P4 VIADD R6, R7, 0x3 ;  /* 0x000000030706c836 */ /* 0x000fe20000000000 */
[----:B------:R-:W-:Y:S01]  /*1f00*/  PRMT R13, R13, 0x7710, RZ ;  /* 0x000077100d0d7816 */ /* 0x000fe200000000ff */
[----:B------:R-:W-:Y:S01]  /*1f10*/  IMAD.MOV R7, RZ, RZ, -R3 ;  /* 0x000000ffff077224 */ /* 0x000fe200078e0a03 */
[----:B------:R-:W-:Y:S01]  /*1f20*/  PRMT R2, R2, 0x7710, RZ ;  /* 0x0000771002027816 */ /* 0x000fe200000000ff */
[----:B------:R-:W-:Y:S01]  /*1f30*/  VIADD R5, R5, 0xfffffffd ;  /* 0xfffffffd05057836 */ /* 0x000fe20000000000 */
[----:B------:R-:W-:Y:S01]  /*1f40*/  ISETP.NE.AND P4, PT, R23, RZ, PT ;  /* 0x000000ff1700720c */ /* 0x000fe20003f85270 */
[----:B------:R-:W-:Y:S01]  /*1f50*/  @!P5 VIADD R0, R13, 0x3 ;  /* 0x000000030d00d836 */ /* 0x000fe20000000000 */
[----:B------:R-:W-:Y:S01]  /*1f60*/  PRMT R7, R7, 0x7710, RZ ;  /* 0x0000771007077816 */ /* 0x000fe200000000ff */
[----:B------:R-:W-:Y:S01]  /*1f70*/  @!P3 VIADD R5, R2, 0x3 ;  /* 0x000000030205b836 */ /* 0x000fe20000000000 */
[----:B------:R-:W-:Y:S01]  /*1f80*/  IADD3 R9, PT, PT, R4, R6, R9 ;  /* 0x0000000604097210 */ /* 0x000fe20007ffe009 */
[----:B------:R-:W-:-:S02]  /*1f90*/  VIADD R3, R3, 0xfffffffd ;  /* 0xfffffffd03037836 */ /* 0x000fc40000000000 */
[----:B------:R-:W-:Y:S01]  /*1fa0*/  IMAD.MOV.U32 R8, RZ, RZ, 0xd ;  /* 0x0000000dff087424 */ /* 0x000fe200078e00ff */
[----:B------:R-:W-:Y:S01]  /*1fb0*/  IADD3 R0, PT, PT, R0, R5, R9 ;  /* 0x0000000500007210 */ /* 0x000fe20007ffe009 */
[----:B------:R-:W-:Y:S02]  /*1fc0*/  @!P2 VIADD R3, R7, 0x3 ;  /* 0x000000030703a836 */ /* 0x000fe40000000000 */
[----:B------:R-:W-:Y:S01]  /*1fd0*/  IMAD.MOV.U32 R6, RZ, RZ, 0xe ;  /* 0x0000000eff067424 */ /* 0x000fe200078e00ff */
[----:B------:R-:W-:Y:S01]  /*1fe0*/  @!P1 PRMT R4, R8, 0x7610, R4 ;  /* 0x0000761008049816 */ /* 0x000fe20000000004 */
[----:B------:R-:W-:Y:S02]  /*1ff0*/  IMAD.SHL.U32 R2, R23, 0x10000000, RZ ;  /* 0x1000000017027824 */ /* 0x000fe400078e00ff */
[----:B------:R-:W-:Y:S01]  /*2000*/  IMAD.MOV.U32 R7, RZ, RZ, 0xf ;  /* 0x0000000fff077424 */ /* 0x000fe200078e00ff */
[----:B------:R-:W-:Y:S01]  /*2010*/  @!P0 PRMT R5, R6, 0x7610, R5 ;  /* 0x0000761006058816 */ /* 0x000fe20000000005 */
[----:B------:R-:W-:Y:S01]  /*2020*/  IMAD.IADD R3, R0, 0x1, R3 ;  /* 0x0000000100037824 */ /* 0x000fe200078e0203 */
[----:B------:R-:W-:Y:S01]  /*2030*/  LOP3.LUT R15, R2, 0xfffffff, R25, 0xf8, !PT ;  /* 0x0fffffff020f7812 */ /* 0x000fe200078ef819 */
[----:B------:R0:W-:Y:S01]  /*2040*/  @!P1 STS.U8 [R10+0x8], R4 ;  /* 0x000008040a009388 */ /* 0x0001e20000000000 */
[----:B------:R-:W-:-:S02]  /*2050*/  @!P4 PRMT R2, R7, 0x7610, R2 ;  /* 0x000076100702c816 */ /* 0x000fc40000000002 */
[----:B------:R-:W-:Y:S01]  /*2060*/  PRMT R0, RZ, 0x7610, R0 ;  /* 0x00007610ff007816 */ /* 0x000fe20000000000 */
[----:B------:R0:W-:Y:S01]  /*2070*/  @!P0 STS.U8 [R10+0x8], R5 ;  /* 0x000008050a008388 */ /* 0x0001e20000000000 */
[----:B------:R-:W-:-:S03]  /*2080*/  LOP3.LUT P0, RZ, R3, 0xff, RZ, 0xc0, !PT ;  /* 0x000000ff03ff7812 */ /* 0x000fc6000780c0ff */
[----:B------:R0:W-:Y:S04]  /*2090*/  STS.64 [R10], R14 ;  /* 0x0000000e0a007388 */ /* 0x0001e80000000a00 */
[----:B------:R0:W-:Y:S04]  /*20a0*/  @!P4 STS.U8 [R10+0x8], R2 ;  /* 0x000008020a00c388 */ /* 0x0001e80000000000 */
[----:B------:R0:W-:Y:S02]  /*20b0*/  STS.U8 [R10+0x9], R3 ;  /* 0x000009030a007388 */ /* 0x0001e40000000000 */
[----:B------:R-:W-:Y:S05]  /*20c0*/  @!P0 BRA `(.L_x_3) ;  /* 0x0000000800608947 */ /* 0x000fea0003800000 */
[----:B------:R-:W1:Y:S01]  /*20d0*/  LDC R6, c[0x0][0x390] ;  /* 0x0000e400ff067b82 */ /* 0x000e620000000800 */
[----:B0-----:R-:W-:Y:S01]  /*20e0*/  PRMT R4, R3, 0x7610, R4 ;  /* 0x0000761003047816 */ /* 0x001fe20000000004 */
[----:B------:R-:W-:Y:S01]  /*20f0*/  VIADD R2, R11, 0x1 ;  /* 0x000000010b027836 */ /* 0x000fe20000000000 */
[----:B------:R-:W-:Y:S02]  /*2100*/  PRMT R0, RZ, 0x7610, R0 ;  /* 0x00007610ff007816 */ /* 0x000fe40000000000 */
[----:B------:R-:W-:Y:S02]  /*2110*/  PRMT R5, RZ, 0x7610, R5 ;  /* 0x00007610ff057816 */ /* 0x000fe40000000005 */
[----:B-1----:R-:W-:-:S07]  /*2120*/  LOP3.LUT R3, R6, 0xff, RZ, 0xc0, !PT ;  /* 0x000000ff06037812 */ /* 0x002fce00078ec0ff */
.L_x_12:
[----:B------:R-:W-:Y:S01]  /*2130*/  LOP3.LUT P0, RZ, R0, 0xff, RZ, 0xc0, !PT ;  /* 0x000000ff00ff7812 */ /* 0x000fe2000780c0ff */
[----:B------:R-:W-:Y:S04]  /*2140*/  BSSY.RECONVERGENT B0, `(.L_x_4) ;  /* 0x000008e000007945 */ /* 0x000fe80003800200 */
[----:B------:R-:W-:Y:S08]  /*2150*/  BSSY.RELIABLE B2, `(.L_x_5) ;  /* 0x0000056000027945 */ /* 0x000ff00003800100 */
[----:B01----:R-:W-:Y:S05]  /*2160*/  @!P0 BRA `(.L_x_6) ;  /* 0x0000000000448947 */ /* 0x003fea0003800000 */
[----:B------:R-:W-:Y:S01]  /*2170*/  LOP3.LUT R6, R0, 0xff, RZ, 0xc0, !PT ;  /* 0x000000ff00067812 */ /* 0x000fe200078ec0ff */
[----:B------:R-:W-:-:S04]  /*2180*/  IMAD.MOV R8, RZ, RZ, -R5 ;  /* 0x000000ffff087224 */ /* 0x000fc800078e0a05 */
[----:B------:R-:W-:Y:S01]  /*2190*/  VIADD R7, R6, 0xffffffff ;  /* 0xffffffff06077836 */ /* 0x000fe20000000000 */
[----:B------:R-:W-:Y:S02]  /*21a0*/  LEA R6, R0, 0xfffffffe, 0x1 ;  /* 0xfffffffe00067811 */ /* 0x000fe400078e08ff */
[----:B------:R-:W-:Y:S02]  /*21b0*/  PRMT R8, R8, 0x7710, RZ ;  /* 0x0000771008087816 */ /* 0x000fe400000000ff */
[----:B------:R-:W-:Y:S02]  /*21c0*/  LEA.HI R7, R7, R2, RZ, 0x1e ;  /* 0x0000000207077211 */ /* 0x000fe400078ff0ff */
[----:B------:R-:W-:Y:S01]  /*21d0*/  LOP3.LUT R6, R6, 0x6, RZ, 0xc0, !PT ;  /* 0x0000000606067812 */ /* 0x000fe200078ec0ff */
[----:B------:R-:W-:-:S03]  /*21e0*/  VIADD R8, R8, 0x3 ;  /* 0x0000000308087836 */ /* 0x000fc60000000000 */
[----:B------:R-:W0:Y:S01]  /*21f0*/  LDS.U8 R7, [R7] ;  /* 0x0000000007077984 */ /* 0x000e220000000000 */
[----:B------:R-:W-:Y:S02]  /*2200*/  ISETP.GT.U32.AND P0, PT, R6, 0xffff, PT ;  /* 0x0000ffff0600780c */ /* 0x000fe40003f04070 */
[----:B------:R-:W-:Y:S02]  /*2210*/  LOP3.LUT R9, R8, 0xff, RZ, 0xc0, !PT ;  /* 0x000000ff08097812 */ /* 0x000fe400078ec0ff */
[----:B------:R-:W-:-:S04]  /*2220*/  SEL R6, R6, 0xffff, !P0 ;  /* 0x0000ffff06067807 */ /* 0x000fc80004000000 */
[----:B------:R-:W-:-:S04]  /*2230*/  LOP3.LUT R6, R6, 0xffff, RZ, 0xc0, !PT ;  /* 0x0000ffff06067812 */ /* 0x000fc800078ec0ff */
[----:B0-----:R-:W-:-:S04]  /*2240*/  SHF.R.U32.HI R6, RZ, R6, R7 ;  /* 0x00000006ff067219 */ /* 0x001fc80000011607 */
[----:B------:R-:W-:-:S04]  /*2250*/  LOP3.LUT R6, R6, 0x3, RZ, 0xc0, !PT ;  /* 0x0000000306067812 */ /* 0x000fc800078ec0ff */
[----:B------:R-:W-:-:S13]  /*2260*/  ISETP.NE.AND P0, PT, R6, R9, PT ;  /* 0x000000090600720c */ /* 0x000fda0003f05270 */
[----:B------:R-:W-:Y:S05]  /*2270*/  @!P0 BRA `(.L_x_7) ;  /* 0x0000000000f88947 */ /* 0x000fea0003800000 */
.L_x_6:
[----:B------:R-:W0:Y:S01]  /*2280*/  LDS.U8 R9, [R10+0x8] ;  /* 0x000008000a097984 */ /* 0x000e220000000000 */
[----:B------:R-:W-:Y:S02]  /*2290*/  MOV R16, 0x400 ;  /* 0x0000040000107802 */ /* 0x000fe40000000f00 */
[----:B------:R-:W-:Y:S01]  /*22a0*/  LOP3.LUT R6, R5, 0xff, RZ, 0xc0, !PT ;  /* 0x000000ff05067812 */ /* 0x000fe200078ec0ff */
[----:B------:R-:W1:Y:S02]  /*22b0*/  S2R R21, SR_CgaCtaId ;  /* 0x0000000000157919 */ /* 0x000e640000008800 */
[----:B------:R-:W-:-:S05]  /*22c0*/  VIADD R8, R16, 0xe00 ;  /* 0x00000e0010087836 */ /* 0x000fca0000000000 */
[----:B-1----:R-:W-:Y:S01]  /*22d0*/  LEA R8, R21, R8, 0x18 ;  /* 0x0000000815087211 */ /* 0x002fe200078ec0ff */
[----:B0-----:R-:W-:-:S05]  /*22e0*/  IMAD.SHL.U32 R7, R9, 0x4, RZ ;  /* 0x0000000409077824 */ /* 0x001fca00078e00ff */
[----:B------:R-:W-:-:S06]  /*22f0*/  IADD3 R8, PT, PT, R6, R8, R7 ;  /* 0x0000000806087210 */ /* 0x000fcc0007ffe007 */
[----:B------:R-:W0:Y:S02]  /*2300*/  LDS.U8 R8, [R8] ;  /* 0x0000000008087984 */ /* 0x000e240000000000 */
[----:B0-----:R-:W-:-:S13]  /*2310*/  ISETP.NE.AND P0, PT, R8, RZ, PT ;  /* 0x000000ff0800720c */ /* 0x001fda0003f05270 */
[----:B------:R-:W-:Y:S05]  /*2320*/  @!P0 BRA `(.L_x_7) ;  /* 0x0000000000cc8947 */ /* 0x000fea0003800000 */
[----:B------:R-:W-:Y:S02]  /*2330*/  IMAD.SHL.U32 R13, R6, 0x4, RZ ;  /* 0x00000004060d7824 */ /* 0x000fe400078e00ff */
[----:B------:R-:W-:Y:S02]  /*2340*/  VIADD R20, R16, 0xa00 ;  /* 0x00000a0010147836 */ /* 0x000fe40000000000 */
[----:B------:R-:W0:Y:S03]  /*2350*/  LDC R8, c[0x3][R13] ;  /* 0x00c000000d087b82 */ /* 0x000e260000000800 */
[----:B------:R-:W-:Y:S01]  /*2360*/  LEA R21, R21, R20, 0x18 ;  /* 0x0000001415157211 */ /* 0x000fe200078ec0ff */
[----:B0-----:R-:W-:Y:S02]  /*2370*/  IMAD.IADD R9, R9, 0x1, R8 ;  /* 0x0000000109097824 */ /* 0x001fe400078e0208 */
[----:B------:R-:W-:-:S02]  /*2380*/  IMAD.MOV.U32 R8, RZ, RZ, 0xf ;  /* 0x0000000fff087424 */ /* 0x000fc400078e00ff */
[----:B------:R-:W-:-:S05]  /*2390*/  IMAD.SHL.U32 R17, R9, 0x4, RZ ;  /* 0x0000000409117824 */ /* 0x000fca00078e00ff */
[CC--:B------:R-:W-:Y:S02]  /*23a0*/  SHF.L.U32 R19, R8.reuse, R17.reuse, RZ ;  /* 0x0000001108137219 */ /* 0x0c0fe400000006ff */
[----:B------:R-:W-:Y:S02]  /*23b0*/  SHF.L.U64.HI R18, R8, R17, RZ ;  /* 0x0000001108127219 */ /* 0x000fe400000102ff */
[----:B------:R-:W-:Y:S02]  /*23c0*/  LOP3.LUT R16, R19, R14, RZ, 0xc0, !PT ;  /* 0x0000000e13107212 */ /* 0x000fe400078ec0ff */
[----:B------:R-:W-:Y:S02]  /*23d0*/  LOP3.LUT R18, R18, R15, RZ, 0xc0, !PT ;  /* 0x0000000f12127212 */ /* 0x000fe400078ec0ff */
[----:B------:R-:W-:Y:S02]  /*23e0*/  LOP3.LUT R19, R0, 0xff, RZ, 0xc0, !PT ;  /* 0x000000ff00137812 */ /* 0x000fe400078ec0ff */
[----:B------:R-:W-:-:S05]  /*23f0*/  SHF.R.U64 R20, R16, R17, R18 ;  /* 0x0000001110147219 */ /* 0x000fca0000001212 */
[----:B------:R-:W-:-:S05]  /*2400*/  IMAD R16, R20, 0x40, R21 ;  /* 0x0000004014107824 */ /* 0x000fca00078e0215 */
[----:B------:R-:W-:Y:S02]  /*2410*/  IADD3 R16, PT, PT, R6, R16, R17 ;  /* 0x0000001006107210 */ /* 0x000fe40007ffe011 */
[----:B------:R-:W-:-:S03]  /*2420*/  LOP3.LUT R6, R4, 0xff, RZ, 0xc0, !PT ;  /* 0x000000ff04067812 */ /* 0x000fc600078ec0ff */
[----:B------:R-:W0:Y:S02]  /*2430*/  LDS.S8 R17, [R16] ;  /* 0x0000000010117984 */ /* 0x000e240000000200 */
[----:B0-----:R-:W-:-:S05]  /*2440*/  IMAD.IADD R6, R6, 0x1, R17 ;  /* 0x0000000106067824 */ /* 0x001fca00078e0211 */
[----:B------:R-:W-:-:S04]  /*2450*/  IADD3 R18, PT, PT, R19, 0x1, R6 ;  /* 0x0000000113127810 */ /* 0x000fc80007ffe006 */
[----:B------:R-:W-:-:S13]  /*2460*/  ISETP.GT.U32.AND P0, PT, R18, R3, PT ;  /* 0x000000031200720c */ /* 0x000fda0003f04070 */
[----:B------:R-:W-:Y:S05]  /*2470*/  @!P0 BREAK.RELIABLE B2 ;  /* 0x0000000000028942 */ /* 0x000fea0003800100 */
[----:B------:R-:W-:Y:S05]  /*2480*/  @P0 BRA `(.L_x_7) ;  /* 0x0000000000740947 */ /* 0x000fea0003800000 */
[----:B------:R-:W-:Y:S02]  /*2490*/  SHF.R.S32.HI R4, RZ, 0x1f, R20 ;  /* 0x0000001fff047819 */ /* 0x000fe40000011414 */
[CC--:B------:R-:W-:Y:S02]  /*24a0*/  SHF.L.U32 R16, R8.reuse, R7.reuse, RZ ;  /* 0x0000000708107219 */ /* 0x0c0fe400000006ff */
[-C--:B------:R-:W-:Y:S02]  /*24b0*/  SHF.L.U64.HI R17, R8, R7.reuse, RZ ;  /* 0x0000000708117219 */ /* 0x080fe400000102ff */
[CC--:B------:R-:W-:Y:S02]  /*24c0*/  SHF.L.U32 R13, R20.reuse, R7.reuse, RZ ;  /* 0x00000007140d7219 */ /* 0x0c0fe400000006ff */
[----:B------:R-:W-:Y:S02]  /*24d0*/  SHF.L.U64.HI R8, R20, R7, R4 ;  /* 0x0000000714087219 */ /* 0x000fe40000010204 */
[----:B------:R-:W-:-:S02]  /*24e0*/  LOP3.LUT R4, R0, 0xfc, RZ, 0xc0, !PT ;  /* 0x000000fc00047812 */ /* 0x000fc400078ec0ff */
[----:B------:R-:W-:Y:S01]  /*24f0*/  LOP3.LUT R14, R13, R14, R16, 0xf4, !PT ;  /* 0x0000000e0d0e7212 */ /* 0x000fe200078ef410 */
[----:B------:R-:W-:Y:S01]  /*2500*/  IMAD.MOV.U32 R13, RZ, RZ, 0x3 ;  /* 0x00000003ff0d7424 */ /* 0x000fe200078e00ff */
[----:B------:R-:W-:Y:S02]  /*2510*/  PRMT R9, R6, 0x7604, R9 ;  /* 0x0000760406097816 */ /* 0x000fe40000000009 */
[----:B------:R-:W-:Y:S02]  /*2520*/  LOP3.LUT R15, R8, R15, R17, 0xf4, !PT ;  /* 0x0000000f080f7212 */ /* 0x000fe400078ef411 */
[----:B------:R-:W-:Y:S01]  /*2530*/  LEA.HI R16, R4, R11, RZ, 0x1e ;  /* 0x0000000b04107211 */ /* 0x000fe200078ff0ff */
[----:B------:R-:W-:Y:S01]  /*2540*/  STS.U16 [R10+0x8], R9 ;  /* 0x000008090a007388 */ /* 0x000fe20000000400 */
[----:B------:R-:W-:-:S03]  /*2550*/  IMAD.SHL.U32 R4, R0, 0x2, RZ ;  /* 0x0000000200047824 */ /* 0x000fc600078e00ff */
[----:B------:R-:W-:Y:S02]  /*2560*/  STS.64 [R10], R14 ;  /* 0x0000000e0a007388 */ /* 0x000fe40000000a00 */
[----:B------:R-:W-:Y:S02]  /*2570*/  LOP3.LUT R4, R4, 0x6, RZ, 0xc0, !PT ;  /* 0x0000000604047812 */ /* 0x000fe400078ec0ff */
[----:B------:R-:W0:Y:S02]  /*2580*/  LDS.U8 R7, [R16+0x1] ;  /* 0x0000010010077984 */ /* 0x000e240000000000 */
[----:B------:R-:W-:-:S04]  /*2590*/  ISETP.GT.U32.AND P0, PT, R4, 0xffff, PT ;  /* 0x0000ffff0400780c */ /* 0x000fc80003f04070 */
[----:B------:R-:W-:-:S04]  /*25a0*/  SEL R4, R4, 0xffff, !P0 ;  /* 0x0000ffff04047807 */ /* 0x000fc80004000000 */
[----:B------:R-:W-:-:S04]  /*25b0*/  LOP3.LUT R8, R4, 0xffff, RZ, 0xc0, !PT ;  /* 0x0000ffff04087812 */ /* 0x000fc800078ec0ff */
[-C--:B------:R-:W-:Y:S02]  /*25c0*/  SHF.L.U32 R4, R13, R8.reuse, RZ ;  /* 0x000000080d047219 */ /* 0x080fe400000006ff */
[----:B------:R-:W-:Y:S01]  /*25d0*/  SHF.L.U32 R5, R5, R8, RZ ;  /* 0x0000000805057219 */ /* 0x000fe200000006ff */
[----:B------:R-:W-:-:S05]  /*25e0*/  VIADD R8, R0, 0x1 ;  /* 0x0000000100087836 */ /* 0x000fca0000000000 */
[----:B------:R-:W-:Y:S02]  /*25f0*/  PRMT R0, R8, 0x7610, R0 ;  /* 0x0000761008007816 */ /* 0x000fe40000000000 */
[--C-:B0-----:R-:W-:Y:S02]  /*2600*/  LOP3.LUT R7, R5, R7, R4.reuse, 0xf4, !PT ;  /* 0x0000000705077212 */ /* 0x101fe400078ef404 */
[----:B------:R-:W-:Y:S02]  /*2610*/  PRMT R4, R6, 0x7610, R4 ;  /* 0x0000761006047816 */ /* 0x000fe40000000004 */
[----:B------:R-:W-:Y:S01]  /*2620*/  PRMT R5, RZ, 0x7610, R5 ;  /* 0x00007610ff057816 */ /* 0x000fe20000000005 */
[----:B------:R1:W-:Y:S04]  /*2630*/  STS.U8 [R16+0x1], R7 ;  /* 0x0000010710007388 */ /* 0x0003e80000000000 */
[----:B------:R1:W-:Y:S01]  /*2640*/  STS.U8 [R11], R8 ;  /* 0x000000080b007388 */ /* 0x0003e20000000000 */
[----:B------:R-:W-:Y:S05]  /*2650*/  BRA `(.L_x_8) ;  /* 0x0000000000f07947 */ /* 0x000fea0003800000 */
.L_x_7:
[----:B------:R-:W-:-:S05]  /*2660*/  VIADD R5, R5, 0x1 ;  /* 0x0000000105057836 */ /* 0x000fca0000000000 */
[----:B------:R-:W-:-:S04]  /*2670*/  LOP3.LUT R6, R5, 0xff, RZ, 0xc0, !PT ;  /* 0x000000ff05067812 */ /* 0x000fc800078ec0ff */
[----:B------:R-:W-:-:S13]  /*2680*/  ISETP.NE.AND P0, PT, R6, 0x4, PT ;  /* 0x000000040600780c */ /* 0x000fda0003f05270 */
[----:B------:R-:W-:Y:S05]  /*2690*/  @P0 BREAK.RELIABLE B2 ;  /* 0x0000000000020942 */ /* 0x000fea0003800100 */
[----:B------:R-:W-:Y:S05]  /*26a0*/  @P0 BRA `(.L_x_8) ;  /* 0x0000000000dc0947 */ /* 0x000fea0003800000 */
[----:B------:R-:W-:Y:S05]  /*26b0*/  BSYNC.RELIABLE B2 ;  /* 0x0000000000027941 */ /* 0x000fea0003800100 */
.L_x_5:
[----:B------:R-:W0:Y:S01]  /*26c0*/  S2R R6, SR_CgaCtaId ;  /* 0x0000000000067919 */ /* 0x000e220000008800 */
[----:B------:R-:W-:Y:S01]  /*26d0*/  MOV R5, 0x400 ;  /* 0x0000040000057802 */ /* 0x000fe20000000f00 */
[----:B------:R-:W-:Y:S04]  /*26e0*/  BSSY.RECONVERGENT B2, `(.L_x_9) ;  /* 0x0000032000027945 */ /* 0x000fe80003800200 */
[----:B------:R-:W-:-:S05]  /*26f0*/  VIADD R5, R5, 0xa00 ;  /* 0x00000a0005057836 */ /* 0x000fca0000000000 */
[----:B0-----:R-:W-:-:S07]  /*2700*/  LEA R5, R6, R5, 0x18 ;  /* 0x0000000506057211 */ /* 0x001fce00078ec0ff */
.L_x_11:
[----:B------:R-:W-:-:S13]  /*2710*/  LOP3.LUT P0, RZ, R0, 0xff, RZ, 0xc0, !PT ;  /* 0x000000ff00ff7812 */ /* 0x000fda000780c0ff */
[----:B0-----:R-:W-:Y:S05]  /*2720*/  @!P0 BRA `(.L_x_10) ;  /* 0x0000000400b48947 */ /* 0x001fea0003800000 */
[----:B------:R-:W-:Y:S02]  /*2730*/  VIADD R0, R0, 0xffffffff ;  /* 0xffffffff00007836 */ /* 0x000fe40000000000 */
[----:B------:R-:W-:Y:S02]  /*2740*/  IMAD.MOV.U32 R22, RZ, RZ, 0xf ;  /* 0x0000000fff167424 */ /* 0x000fe400078e00ff */
[C---:B------:R-:W-:Y:S01]  /*2750*/  IMAD.SHL.U32 R7, R0.reuse, 0x2, RZ ;  /* 0x0000000200077824 */ /* 0x040fe200078e00ff */
[----:B------:R-:W-:Y:S01]  /*2760*/  LOP3.LUT R6, R0, 0xfc, RZ, 0xc0, !PT ;  /* 0x000000fc00067812 */ /* 0x000fe200078ec0ff */
[----:B------:R-:W-:Y:S03]  /*2770*/  STS.U8 [R11], R0 ;  /* 0x000000000b007388 */ /* 0x000fe60000000000 */
[----:B------:R-:W-:Y:S02]  /*2780*/  LEA.HI R9, R6, R11, RZ, 0x1e ;  /* 0x0000000b06097211 */ /* 0x000fe400078ff0ff */
[----:B------:R-:W-:-:S03]  /*2790*/  LOP3.LUT R7, R7, 0x6, RZ, 0xc0, !PT ;  /* 0x0000000607077812 */ /* 0x000fc600078ec0ff */
[----:B------:R-:W0:Y:S01]  /*27a0*/  LDS.U8 R6, [R9+0x1] ;  /* 0x0000010009067984 */ /* 0x000e220000000000 */
[----:B------:R-:W-:-:S03]  /*27b0*/  ISETP.GT.U32.AND P0, PT, R7, 0xffff, PT ;  /* 0x0000ffff0700780c */ /* 0x000fc60003f04070 */
[----:B------:R-:W1:Y:S01]  /*27c0*/  LDS.U8 R9, [R10+0x8] ;  /* 0x000008000a097984 */ /* 0x000e620000000000 */
[----:B------:R-:W-:-:S04]  /*27d0*/  SEL R7, R7, 0xffff, !P0 ;  /* 0x0000ffff07077807 */ /* 0x000fc80004000000 */
[----:B------:R-:W-:-:S04]  /*27e0*/  LOP3.LUT R7, R7, 0xffff, RZ, 0xc0, !PT ;  /* 0x0000ffff07077812 */ /* 0x000fc800078ec0ff */
[----:B0-----:R-:W-:-:S05]  /*27f0*/  SHF.R.U32.HI R6, RZ, R7, R6 ;  /* 0x00000007ff067219 */ /* 0x001fca0000011606 */
[----:B------:R-:W-:-:S05]  /*2800*/  IMAD.SHL.U32 R7, R6, 0x4, RZ ;  /* 0x0000000406077824 */ /* 0x000fca00078e00ff */
[----:B------:R-:W-:-:S04]  /*2810*/  LOP3.LUT R7, R7, 0xffff, RZ, 0xc0, !PT ;  /* 0x0000ffff07077812 */ /* 0x000fc800078ec0ff */
[----:B------:R-:W-:-:S04]  /*2820*/  LOP3.LUT R21, R7, 0xc, RZ, 0xc, !PT ;  /* 0x0000000c07157812 */ /* 0x000fc800078e0cff */
[----:B------:R-:W1:Y:S02]  /*2830*/  LDC R8, c[0x3][R21] ;  /* 0x00c0000015087b82 */ /* 0x000e640000000800 */
[C---:B-1----:R-:W-:Y:S02]  /*2840*/  IMAD.IADD R7, R9.reuse, 0x1, R8 ;  /* 0x0000000109077824 */ /* 0x042fe400078e0208 */
[----:B------:R-:W-:Y:S02]  /*2850*/  IMAD.SHL.U32 R9, R9, 0x4, RZ ;  /* 0x0000000409097824 */ /* 0x000fe400078e00ff */
[----:B------:R-:W-:-:S03]  /*2860*/  IMAD.SHL.U32 R13, R7, 0x4, RZ ;  /* 0x00000004070d7824 */ /* 0x000fc600078e00ff */
[C---:B------:R-:W-:Y:S02]  /*2870*/  SHF.L.U32 R18, R22.reuse, R9, RZ ;  /* 0x0000000916127219 */ /* 0x040fe400000006ff */
[CC--:B------:R-:W-:Y:S02]  /*2880*/  SHF.L.U32 R17, R22.reuse, R13.reuse, RZ ;  /* 0x0000000d16117219 */ /* 0x0c0fe400000006ff */
[----:B------:R-:W-:Y:S02]  /*2890*/  SHF.L.U64.HI R8, R22, R13, RZ ;  /* 0x0000000d16087219 */ /* 0x000fe400000102ff */
[----:B------:R-:W-:Y:S02]  /*28a0*/  LOP3.LUT R20, R17, R14, RZ, 0xc0, !PT ;  /* 0x0000000e11147212 */ /* 0x000fe400078ec0ff */
[----:B------:R-:W-:Y:S02]  /*28b0*/  LOP3.LUT R8, R8, R15, RZ, 0xc0, !PT ;  /* 0x0000000f08087212 */ /* 0x000fe400078ec0ff */
[----:B------:R-:W-:-:S02]  /*28c0*/  SHF.L.U64.HI R19, R22, R9, RZ ;  /* 0x0000000916137219 */ /* 0x000fc400000102ff */
[----:B------:R-:W-:Y:S02]  /*28d0*/  SHF.R.U64 R20, R20, R13, R8 ;  /* 0x0000000d14147219 */ /* 0x000fe40000001208 */
[----:B------:R-:W-:Y:S02]  /*28e0*/  LOP3.LUT R8, R6, 0x3, RZ, 0xc, !PT ;  /* 0x0000000306087812 */ /* 0x000fe400078e0cff */
[C---:B------:R-:W-:Y:S01]  /*28f0*/  SHF.L.U32 R17, R20.reuse, R9, RZ ;  /* 0x0000000914117219 */ /* 0x040fe200000006ff */
[----:B------:R-:W-:Y:S01]  /*2900*/  IMAD R16, R20, 0x40, R5 ;  /* 0x0000004014107824 */ /* 0x000fe200078e0205 */
[----:B------:R-:W-:Y:S02]  /*2910*/  LOP3.LUT R6, R6, 0x3, RZ, 0xc0, !PT ;  /* 0x0000000306067812 */ /* 0x000fe400078ec0ff */
[----:B------:R-:W-:Y:S02]  /*2920*/  LOP3.LUT R14, R17, R14, R18, 0xf4, !PT ;  /* 0x0000000e110e7212 */ /* 0x000fe400078ef412 */
[----:B------:R-:W-:Y:S01]  /*2930*/  IADD3 R8, PT, PT, R8, R16, R13 ;  /* 0x0000001008087210 */ /* 0x000fe20007ffe00d */
[----:B------:R-:W-:Y:S01]  /*2940*/  VIADD R6, R6, 0x1 ;  /* 0x0000000106067836 */ /* 0x000fe20000000000 */
[----:B------:R-:W-:-:S03]  /*2950*/  SHF.R.S32.HI R16, RZ, 0x1f, R20 ;  /* 0x0000001fff107819 */ /* 0x000fc60000011414 */
[----:B------:R0:W1:Y:S01]  /*2960*/  LDS.U8 R13, [R8] ;  /* 0x00000000080d7984 */ /* 0x0000620000000000 */
[----:B------:R-:W-:-:S04]  /*2970*/  SHF.L.U64.HI R16, R20, R9, R16 ;  /* 0x0000000914107219 */ /* 0x000fc80000010210 */
[----:B------:R-:W-:Y:S02]  /*2980*/  LOP3.LUT R15, R16, R15, R19, 0xf4, !PT ;  /* 0x0000000f100f7212 */ /* 0x000fe400078ef413 */
[----:B0-----:R-:W-:-:S03]  /*2990*/  PRMT R8, R6, 0x9910, RZ ;  /* 0x0000991006087816 */ /* 0x001fc600000000ff */
[----:B------:R0:W-:Y:S01]  /*29a0*/  STS.64 [R10], R14 ;  /* 0x0000000e0a007388 */ /* 0x0001e20000000a00 */
[----:B------:R-:W-:Y:S01]  /*29b0*/  ISETP.NE.AND P0, PT, R8, 0x4, PT ;  /* 0x000000040800780c */ /* 0x000fe20003f05270 */
[----:B-1----:R-:W-:-:S05]  /*29c0*/  IMAD.IADD R4, R13, 0x1, R4 ;  /* 0x000000010d047824 */ /* 0x002fca00078e0204 */
[----:B------:R-:W-:-:S05]  /*29d0*/  PRMT R7, R4, 0x7604, R7 ;  /* 0x0000760404077816 */ /* 0x000fca0000000007 */
[----:B------:R0:W-:Y:S02]  /*29e0*/  STS.U16 [R10+0x8], R7 ;  /* 0x000008070a007388 */ /* 0x0001e40000000400 */
[----:B------:R-:W-:Y:S05]  /*29f0*/  @!P0 BRA `(.L_x_11) ;  /* 0xfffffffc00448947 */ /* 0x000fea000383ffff */
[----:B------:R-:W-:Y:S05]  /*2a00*/  BSYNC.RECONVERGENT B2 ;  /* 0x0000000000027941 */ /* 0x000fea0003800200 */
.L_x_9:
[----:B------:R-:W-:-:S07]  /*2a10*/  PRMT R5, R6, 0x7610, R5 ;  /* 0x0000761006057816 */ /* 0x000fce0000000005 */
.L_x_8:
[----:B------:R-:W-:Y:S05]  /*2a20*/  BSYNC.RECONVERGENT B0 ;  /* 0x0000000000007941 */ /* 0x000fea0003800200 */
.L_x_4:
[----:B------:R-:W-:-:S13]  /*2a30*/  LOP3.LUT P0, RZ, R4, 0xff, RZ, 0xc0, !PT ;  /* 0x000000ff04ff7812 */ /* 0x000fda000780c0ff */
[----:B------:R-:W-:Y:S05]  /*2a40*/  @P0 BRA `(.L_x_12) ;  /* 0xfffffff400b80947 */ /* 0x000fea000383ffff */
.L_x_3:
[----:B------:R-:W-:Y:S05]  /*2a50*/  BSYNC.RECONVERGENT B1 ;  /* 0x0000000000017941 */ /* 0x000fea0003800200 */
.L_x_2:
[----:B0-----:R-:W0:Y:S01]  /*2a60*/  LDC.64 R2, c[0x0][0x388] ;  /* 0x0000e200ff027b82 */ /* 0x001e220000000a00 */
[----:B------:R-:W-:Y:S01]  /*2a70*/  LOP3.LUT P0, R4, R0, 0xff, RZ, 0xc0, !PT ;  /* 0x000000ff00047812 */ /* 0x000fe2000780c0ff */
[----:B0-----:R-:W-:-:S05]  /*2a80*/  IMAD.WIDE R12, R12, 0xfc, R2 ;  /* 0x000000fc0c0c7825 */ /* 0x001fca00078e0202 */
[----:B------:R0:W-:Y:S07]  /*2a90*/  STG.E.U8 desc[UR8][R12.64], R0 ;  /* 0x000000000c007986 */ /* 0x0001ee000c101108 */
[----:B------:R-:W-:Y:S05]  /*2aa0*/  @!P0 EXIT ;  /* 0x000000000000894d */ /* 0x000fea0003800000 */
[----:B------:R-:W-:Y:S01]  /*2ab0*/  ISETP.GE.U32.AND P0, PT, R4, 0x4, PT ;  /* 0x000000040400780c */ /* 0x000fe20003f06070 */
[----:B------:R-:W-:Y:S01]  /*2ac0*/  BSSY.RECONVERGENT B0, `(.L_x_13) ;  /* 0x000001d000007945 */ /* 0x000fe20003800200 */
[----:B------:R-:W-:Y:S02]  /*2ad0*/  LOP3.LUT R2, R0, 0x3, RZ, 0xc0, !PT ;  /* 0x0000000300027812 */ /* 0x000fe400078ec0ff */
[----:B------:R-:W-:Y:S02]  /*2ae0*/  PRMT R3, RZ, 0x7610, R3 ;  /* 0x00007610ff037816 */ /* 0x000fe40000000003 */
[----:B------:R-:W-:-:S07]  /*2af0*/  ISETP.NE.AND P1, PT, R2, RZ, PT ;  /* 0x000000ff0200720c */ /* 0x000fce0003f25270 */
[----:B------:R-:W-:Y:S06]  /*2b00*/  @!P0 BRA `(.L_x_14) ;  /* 0x0000000000608947 */ /* 0x000fec0003800000 */
[----:B0-----:R-:W-:-:S04]  /*2b10*/  LOP3.LUT R0, R0, 0xfc, RZ, 0xc0, !PT ;  /* 0x000000fc00007812 */ /* 0x001fc800078ec0ff */
[----:B------:R-:W-:Y:S02]  /*2b20*/  PRMT R3, R0, 0x7610, R3 ;  /* 0x0000761000037816 */ /* 0x000fe40000000003 */
[----:B------:R-:W-:Y:S02]  /*2b30*/  PRMT R0, RZ, 0x7610, R0 ;  /* 0x00007610ff007816 */ /* 0x000fe40000000000 */
[----:B------:R-:W-:-:S07]  /*2b40*/  PRMT R19, R3, 0x9910, RZ ;  /* 0x0000991003137816 */ /* 0x000fce00000000ff */
.L_x_15:
[C---:B--2---:R-:W-:Y:S02]  /*2b50*/  LOP3.LUT R4, R0.reuse, 0xfc, RZ, 0xc0, !PT ;  /* 0x000000fc00047812 */ /* 0x044fe400078ec0ff */
[C---:B------:R-:W-:Y:S01]  /*2b60*/  LOP3.LUT R5, R0.reuse, 0xff, RZ, 0xc0, !PT ;  /* 0x000000ff00057812 */ /* 0x040fe200078ec0ff */
[----:B------:R-:W-:Y:S01]  /*2b70*/  VIADD R0, R0, 0x4 ;  /* 0x0000000400007836 */ /* 0x000fe20000000000 */
[----:B------:R-:W-:Y:S02]  /*2b80*/  LEA.HI R6, R4, R11, RZ, 0x1e ;  /* 0x0000000b04067211 */ /* 0x000fe400078ff0ff */
[----:B------:R-:W-:-:S04]  /*2b90*/  IADD3 R4, P0, PT, R12, R5, RZ ;  /* 0x000000050c047210 */ /* 0x000fc80007f1e0ff */
[----:B------:R-:W1:Y:S01]  /*2ba0*/  LDS.U8 R6, [R6+0x1] ;  /* 0x0000010006067984 */ /* 0x000e620000000000 */
[----:B------:R-:W-:Y:S01]  /*2bb0*/  IMAD.X R5, RZ, RZ, R13, P0 ;  /* 0x000000ffff057224 */ /* 0x000fe200000e060d */
[--C-:B-1----:R-:W-:Y:S02]  /*2bc0*/  SHF.R.U32.HI R8, RZ, 0x2, R6.reuse ;  /* 0x00000002ff087819 */ /* 0x102fe40000011606 */
[--C-:B------:R-:W-:Y:S02]  /*2bd0*/  SHF.R.U32.HI R10, RZ, 0x4, R6.reuse ;  /* 0x00000004ff0a7819 */ /* 0x100fe40000011606 */
[----:B------:R-:W-:Y:S02]  /*2be0*/  LOP3.LUT R7, R6, 0x3, RZ, 0xc0, !PT ;  /* 0x0000000306077812 */ /* 0x000fe400078ec0ff */
[----:B------:R-:W-:Y:S02]  /*2bf0*/  SHF.R.U32.HI R17, RZ, 0x6, R6 ;  /* 0x00000006ff117819 */ /* 0x000fe40000011606 */
[----:B------:R-:W-:Y:S01]  /*2c00*/  LOP3.LUT R9, R8, 0x3, RZ, 0xc0, !PT ;  /* 0x0000000308097812 */ /* 0x000fe200078ec0ff */
[----:B------:R2:W-:Y:S01]  /*2c10*/  STG.E.U8 desc[UR8][R4.64+0x1], R7 ;  /* 0x0000010704007986 */ /* 0x0005e2000c101108 */
[----:B------:R-:W-:-:S02]  /*2c20*/  LOP3.LUT R15, R10, 0x3, RZ, 0xc0, !PT ;  /* 0x000000030a0f7812 */ /* 0x000fc400078ec0ff */
[----:B------:R-:W-:Y:S01]  /*2c30*/  LOP3.LUT R6, R0, 0xff, RZ, 0xc0, !PT ;  /* 0x000000ff00067812 */ /* 0x000fe200078ec0ff */
[----:B------:R2:W-:Y:S03]  /*2c40*/  STG.E.U8 desc[UR8][R4.64+0x4], R17 ;  /* 0x0000041104007986 */ /* 0x0005e6000c101108 */
[----:B------:R-:W-:Y:S01]  /*2c50*/  ISETP.NE.AND P0, PT, R6, R19, PT ;  /* 0x000000130600720c */ /* 0x000fe20003f05270 */
[----:B------:R2:W-:Y:S04]  /*2c60*/  STG.E.U8 desc[UR8][R4.64+0x2], R9 ;  /* 0x0000020904007986 */ /* 0x0005e8000c101108 */
[----:B------:R2:W-:Y:S08]  /*2c70*/  STG.E.U8 desc[UR8][R4.64+0x3], R15 ;  /* 0x0000030f04007986 */ /* 0x0005f0000c101108 */
[----:B------:R-:W-:Y:S05]  /*2c80*/  @P0 BRA `(.L_x_15) ;  /* 0xfffffffc00b00947 */ /* 0x000fea000383ffff */
.L_x_14:
[----:B------:R-:W-:Y:S05]  /*2c90*/  BSYNC.RECONVERGENT B0 ;  /* 0x0000000000007941 */ /* 0x000fea0003800200 */
.L_x_13:
[----:B------:R-:W-:Y:S05]  /*2ca0*/  @!P1 EXIT ;  /* 0x000000000000994d */ /* 0x000fea0003800000 */
[----:B0-----:R-:W-:-:S07]  /*2cb0*/  PRMT R0, RZ, 0x7610, R0 ;  /* 0x00007610ff007816 */ /* 0x001fce0000000000 */
.L_x_16:
[C---:B0-2---:R-:W-:Y:S01]  /*2cc0*/  LOP3.LUT R4, R3.reuse, 0xfc, RZ, 0xc0, !PT ;  /* 0x000000fc03047812 */ /* 0x045fe200078ec0ff */
[----:B------:R-:W-:Y:S01]  /*2cd0*/  VIADD R0, R0, 0x1 ;  /* 0x0000000100007836 */ /* 0x000fe20000000000 */
[C---:B-1----:R-:W-:Y:S02]  /*2ce0*/  LOP3.LUT R7, R3.reuse, 0xff, RZ, 0xc0, !PT ;  /* 0x000000ff03077812 */ /* 0x042fe400078ec0ff */
[----:B------:R-:W-:Y:S01]  /*2cf0*/  LEA.HI R8, R4, R11, RZ, 0x1e ;  /* 0x0000000b04087211 */ /* 0x000fe200078ff0ff */
[C---:B------:R-:W-:Y:S01]  /*2d00*/  IMAD.SHL.U32 R4, R3.reuse, 0x2, RZ ;  /* 0x0000000203047824 */ /* 0x040fe200078e00ff */
[----:B------:R-:W-:Y:S01]  /*2d10*/  LOP3.LUT R9, R0, 0xff, RZ, 0xc0, !PT ;  /* 0x000000ff00097812 */ /* 0x000fe200078ec0ff */
[----:B------:R-:W-:Y:S02]  /*2d20*/  VIADD R3, R3, 0x1 ;  /* 0x0000000103037836 */ /* 0x000fe40000000000 */
[----:B------:R-:W0:Y:S01]  /*2d30*/  LDS.U8 R5, [R8+0x1] ;  /* 0x0000010008057984 */ /* 0x000e220000000000 */
[----:B------:R-:W-:-:S04]  /*2d40*/  LOP3.LUT R4, R4, 0x6, RZ, 0xc0, !PT ;  /* 0x0000000604047812 */ /* 0x000fc800078ec0ff */
[----:B------:R-:W-:-:S04]  /*2d50*/  ISETP.GT.U32.AND P0, PT, R4, 0xffff, PT ;  /* 0x0000ffff0400780c */ /* 0x000fc80003f04070 */
[----:B------:R-:W-:-:S04]  /*2d60*/  SEL R4, R4, 0xffff, !P0 ;  /* 0x0000ffff04047807 */ /* 0x000fc80004000000 */
[----:B------:R-:W-:Y:S02]  /*2d70*/  LOP3.LUT R6, R4, 0xffff, RZ, 0xc0, !PT ;  /* 0x0000ffff04067812 */ /* 0x000fe400078ec0ff */
[----:B------:R-:W-:Y:S02]  /*2d80*/  IADD3 R4, P0, PT, R12, R7, RZ ;  /* 0x000000070c047210 */ /* 0x000fe40007f1e0ff */
[----:B0-----:R-:W-:-:S03]  /*2d90*/  SHF.R.U32.HI R6, RZ, R6, R5 ;  /* 0x00000006ff067219 */ /* 0x001fc60000011605 */
[----:B------:R-:W-:Y:S01]  /*2da0*/  IMAD.X R5, RZ, RZ, R13, P0 ;  /* 0x000000ffff057224 */ /* 0x000fe200000e060d */
[----:B------:R-:W-:Y:S02]  /*2db0*/  ISETP.NE.AND P0, PT, R9, R2, PT ;  /* 0x000000020900720c */ /* 0x000fe40003f05270 */
[----:B------:R-:W-:-:S05]  /*2dc0*/  LOP3.LUT R7, R6, 0x3, RZ, 0xc0, !PT ;  /* 0x0000000306077812 */ /* 0x000fca00078ec0ff */
[----:B------:R0:W-:Y:S06]  /*2dd0*/  STG.E.U8 desc[UR8][R4.64+0x1], R7 ;  /* 0x0000010704007986 */ /* 0x0001ec000c101108 */
[----:B------:R-:W-:Y:S05]  /*2de0*/  @P0 BRA `(.L_x_16) ;  /* 0xfffffffc00b40947 */ /* 0x000fea000383ffff */
[----:B------:R-:W-:Y:S05]  /*2df0*/  EXIT ;  /* 0x000000000000794d */ /* 0x000fea0003800000 */
.L_x_10:
[----:B------:R-:W0:Y:S01]  /*2e00*/  LDC.64 R2, c[0x0][0x388] ;  /* 0x0000e200ff027b82 */ /* 0x000e220000000a00 */
[----:B------:R-:W-:Y:S02]  /*2e10*/  IMAD.MOV.U32 R0, RZ, RZ, 0xff ;  /* 0x000000ffff007424 */ /* 0x000fe400078e00ff */
[----:B0-----:R-:W-:-:S05]  /*2e20*/  IMAD.WIDE R2, R12, 0xfc, R2 ;  /* 0x000000fc0c027825 */ /* 0x001fca00078e0202 */
[----:B------:R-:W-:Y:S01]  /*2e30*/  STG.E.U8 desc[UR8][R2.64], R0 ;  /* 0x0000000002007986 */ /* 0x000fe2000c101108 */
[----:B------:R-:W-:Y:S05]  /*2e40*/  EXIT ;  /* 0x000000000000794d */ /* 0x000fea0003800000 */
.L_x_17:
[----:B------:R-:W-:-:S00]  /*2e50*/  BRA `(.L_x_17) ;  /* 0xfffffffc00fc7947 */ /* 0x000fc0000383ffff */
[----:B------:R-:W-:-:S00]  /*2e60*/  NOP ;  /* 0x0000000000007918 */ /* 0x000fc00000000000 */
        /* <DEDUP_REMOVED lines=9> */
.L_x_18:


//--------------------- .nv.shared._Z11idas_kernelPhPaiS0_Pb --------------------------
	.section	.nv.shared._Z11idas_kernelPhPaiS0_Pb,"aw",@nobits
	.sectionflags	@""
	.align	8
.nv.shared._Z11idas_kernelPhPaiS0_Pb:
	.zero		4672


//--------------------- .nv.shared.reserved.0     --------------------------
	.section	.nv.shared.reserved.0,"aw",@nobits
	.weak		__nv_reservedSMEM_offset_0_alias
	.size		__nv_reservedSMEM_offset_0_alias, 0, 64
	.other		__nv_reservedSMEM_offset_0_alias,@"STO_CUDA_RESERVED_SHARED STV_DEFAULT"
__nv_reservedSMEM_offset_0_alias:
	.zero		0
	.zero		64


//--------------------- .nv.global                --------------------------
	.section	.nv.global,"aw",@nobits
.nv.global:
	.type		assert_direction2,@object
	.size		assert_direction2,(assert_direction - assert_direction2)
assert_direction2:
	.zero		1
	.type		assert_direction,@object
	.size		assert_direction,(.L_1 - assert_direction)
assert_direction:
	.zero		1
.L_1:


//--------------------- .nv.constant0._Z11idas_kernelPhPaiS0_Pb --------------------------
	.section	.nv.constant0._Z11idas_kernelPhPaiS0_Pb,"a",@progbits
	.sectionflags	@""
	.align	4
.nv.constant0._Z11idas_kernelPhPaiS0_Pb:
	.zero		936


//--------------------- SYMBOLS --------------------------

	.type		.nv.reservedSmem.offset0,@object
	.size		.nv.reservedSmem.offset0,0x4
	.type		.nv.reservedSmem.cap,@object
	.size		.nv.reservedSmem.cap,0x4
